def gluon_tcgen05(
    a_ptr,
    b_ptr,
    c_ptr,
    M,
    N,
    K,
    stride_am,
    stride_bk,
    stride_cm,
    BLOCK_M: gl.constexpr,
    BLOCK_N: gl.constexpr,
    BLOCK_K: gl.constexpr,
    DTYPE: gl.constexpr,
    A_LAYOUT: gl.constexpr,
    B_LAYOUT: gl.constexpr,
    C_LAYOUT: gl.constexpr,
    B_SHAPE: gl.constexpr,
    TMEM_LAYOUT: gl.constexpr,
    TMEM_REG: gl.constexpr,
    TRANS_B: gl.constexpr,
    NUM_BUFFERS: gl.constexpr,
):
    a_desc = tma.make_tensor_descriptor(
        a_ptr, [M, K], [stride_am, 1], [BLOCK_M, BLOCK_K], A_LAYOUT
    )
    b_desc = tma.make_tensor_descriptor(
        b_ptr,
        [N, K] if TRANS_B else [K, N],
        [stride_bk, 1],
        B_SHAPE,
        B_LAYOUT,
    )
    c_desc = tma.make_tensor_descriptor(
        c_ptr, [M, N], [stride_cm, 1], [BLOCK_M, BLOCK_N], C_LAYOUT
    )

    a_bufs = gl.allocate_shared_memory(
        DTYPE, [NUM_BUFFERS, BLOCK_M, BLOCK_K], A_LAYOUT
    )
    b_bufs = gl.allocate_shared_memory(DTYPE, [NUM_BUFFERS] + B_SHAPE, B_LAYOUT)

    pid_m = gl.program_id(0)
    pid_n = gl.program_id(1)
    off_m = pid_m * BLOCK_M
    off_n = pid_n * BLOCK_N

    tma_bars = gl.allocate_shared_memory(
        gl.int64, [NUM_BUFFERS, 1], mbarrier.MBarrierLayout()
    )
    mma_bars = gl.allocate_shared_memory(
        gl.int64, [NUM_BUFFERS, 1], mbarrier.MBarrierLayout()
    )
    for i in gl.static_range(NUM_BUFFERS):
        mbarrier.init(tma_bars.index(i), count=1)
        mbarrier.init(mma_bars.index(i), count=1)

    acc_tmem = allocate_tensor_memory(gl.float32, [BLOCK_M, BLOCK_N], TMEM_LAYOUT)
    idx = 0
    phase = 0
    use_acc = False
    for k in range(0, K, BLOCK_K):
        a = a_bufs.index(idx)
        b = b_bufs.index(idx)
        tma_bar = tma_bars.index(idx)
        mma_bar = mma_bars.index(idx)
        mbarrier.expect(
            tma_bar, a_desc.block_type.nbytes + b_desc.block_type.nbytes
        )
        tma.async_copy_global_to_shared(a_desc, [off_m, k], tma_bar, a)
        tma.async_copy_global_to_shared(
            b_desc, [off_n, k] if TRANS_B else [k, off_n], tma_bar, b
        )
        mbarrier.wait(tma_bar, phase=phase)

        if TRANS_B:
            b = b.permute((1, 0))
        tcgen05_mma(a, b, acc_tmem, use_acc=use_acc)
        tcgen05_commit(mma_bar)
        mbarrier.wait(mma_bar, phase=phase)
        use_acc = True

        idx += 1
        if idx == NUM_BUFFERS:
            idx = 0
            phase ^= 1

    for i in gl.static_range(NUM_BUFFERS):
        mbarrier.invalidate(tma_bars.index(i))
        mbarrier.invalidate(mma_bars.index(i))

    acc = acc_tmem.load(TMEM_REG)
    c_smem = gl.allocate_shared_memory(DTYPE, [BLOCK_M, BLOCK_N], C_LAYOUT)
    c_smem.store(acc.to(DTYPE))
    fence_async_shared()
    tma.async_copy_shared_to_global(c_desc, [off_m, off_n], c_smem)
    tma.store_wait(pendings=0)

# config = {"BLOCK_K": 128, "BLOCK_M": 128, "BLOCK_N": 64, "arch": "sm_100", "dtype": "bf16", "num_buffers": 2, "num_warps": 4, "trans_b": 1}
# arch = sm_100


// ===== COMPILED SASS (sm_100a) =====

	.target	sm_100a

	.elftype	@"ET_EXEC"


//--------------------- .note.nv.tkinfo           --------------------------
	.section	.note.nv.tkinfo,"",@"SHT_NOTE"
	.sectionflags	@"SHF_NOTE_NV_TKINFO"
	.tkinfo
        /*0018*/ 	.word	0x00000081
        /*0030*/ 	.string	""
        /*0030*/ 	.string	"ptxas-blackwell"
        /*0030*/ 	.string	"Cuda compilation tools, release 12.9, V12.9.86"
        /*0030*/ 	.string	"Build cuda_12.9.r12.9/compiler.36037853_0"
        /*0030*/ 	.string	"-v  -suppress-debug-info  -lineinfo  -arch sm_100a "



//--------------------- .note.nv.cuver            --------------------------
	.section	.note.nv.cuver,"",@"SHT_NOTE"
	.sectionflags	@"SHF_NOTE_NV_CUVER"
        /*0018*/ 	.short	0x0001
        /*001a*/ 	.short	0x0064
        /*001c*/ 	.short	0x0001
        /*001e*/ 	.short	0x0000
        /*0020*/ 	.short	0x0001
        /*0022*/ 	.short	0x0000


//--------------------- .nv.info                  --------------------------
	.section	.nv.info,"",@"SHT_CUDA_INFO"
	.align	4


	//----- nvinfo : EIATTR_REGCOUNT
	.align		4
        /*0000*/ 	.byte	0x04, 0x2f
        /*0002*/ 	.short	(.L_4 - .L_3)
	.align		4
.L_3:
        /*0004*/ 	.word	index@(gluon_tcgen05)
        /*0008*/ 	.word	0x00000047


	//----- nvinfo : EIATTR_FRAME_SIZE
	.align		4
.L_4:
        /*000c*/ 	.byte	0x04, 0x11
        /*000e*/ 	.short	(.L_6 - .L_5)
	.align		4
.L_5:
        /*0010*/ 	.word	index@($__internal_2_$__cuda_sm10x_tcgen05_guardrail_trap_unallocated_columns_being_dealloced)
        /*0014*/ 	.word	0x00000000


	//----- nvinfo : EIATTR_FRAME_SIZE
	.align		4
.L_6:
        /*0018*/ 	.byte	0x04, 0x11
        /*001a*/ 	.short	(.L_8 - .L_7)
	.align		4
.L_7:
        /*001c*/ 	.word	index@($__internal_1_$__cuda_sm10x_tcgen05_guardrail_trap_phase_invalid_during_alloc)
        /*0020*/ 	.word	0x00000000


	//----- nvinfo : EIATTR_FRAME_SIZE
	.align		4
.L_8:
        /*0024*/ 	.byte	0x04, 0x11
        /*0026*/ 	.short	(.L_10 - .L_9)
	.align		4
.L_9:
        /*0028*/ 	.word	index@($__internal_0_$__cuda_sm10x_tcgen05_guardrail_trap_col_being_dealloced_not_returned_by_alloc)
        /*002c*/ 	.word	0x00000000


	//----- nvinfo : EIATTR_FRAME_SIZE
	.align		4
.L_10:
        /*0030*/ 	.byte	0x04, 0x11
        /*0032*/ 	.short	(.L_12 - .L_11)
	.align		4
.L_11:
        /*0034*/ 	.word	index@(gluon_tcgen05)
        /*0038*/ 	.word	0x00000000


	//----- nvinfo : EIATTR_MIN_STACK_SIZE
	.align		4
.L_12:
        /*003c*/ 	.byte	0x04, 0x12
        /*003e*/ 	.short	(.L_14 - .L_13)
	.align		4
.L_13:
        /*0040*/ 	.word	index@(gluon_tcgen05)
        /*0044*/ 	.word	0x00000000
.L_14:


//--------------------- .nv.info.gluon_tcgen05    --------------------------
	.section	.nv.info.gluon_tcgen05,"",@"SHT_CUDA_INFO"
	.sectionflags	@""
	.align	4


	//----- nvinfo : EIATTR_CUDA_API_VERSION
	.align		4
        /*0000*/ 	.byte	0x04, 0x37
        /*0002*/ 	.short	(.L_16 - .L_15)
.L_15:
        /*0004*/ 	.word	0x00000081


	//----- nvinfo : EIATTR_KPARAM_INFO
	.align		4
.L_16:
        /*0008*/ 	.byte	0x04, 0x17
        /*000a*/ 	.short	(.L_18 - .L_17)
.L_17:
        /*000c*/ 	.word	0x00000000
        /*0010*/ 	.short	0x000a
        /*0012*/ 	.short	0x0048
        /*0014*/ 	.byte	0x00, 0xf4, 0x21, 0x00


	//----- nvinfo : EIATTR_KPARAM_INFO
	.align		4
.L_18:
        /*0018*/ 	.byte	0x04, 0x17
        /*001a*/ 	.short	(.L_20 - .L_19)
.L_19:
        /*001c*/ 	.word	0x00000000
        /*0020*/ 	.short	0x0009
        /*0022*/ 	.short	0x0040
        /*0024*/ 	.byte	0x00, 0xf4, 0x21, 0x00


	//----- nvinfo : EIATTR_KPARAM_INFO
	.align		4
.L_20:
        /*0028*/ 	.byte	0x04, 0x17
        /*002a*/ 	.short	(.L_22 - .L_21)
.L_21:
        /*002c*/ 	.word	0x00000000
        /*0030*/ 	.short	0x0008
        /*0032*/ 	.short	0x0038
        /*0034*/ 	.byte	0x00, 0xf0, 0x21, 0x00


	//----- nvinfo : EIATTR_KPARAM_INFO
	.align		4
.L_22:
        /*0038*/ 	.byte	0x04, 0x17
        /*003a*/ 	.short	(.L_24 - .L_23)
.L_23:
        /*003c*/ 	.word	0x00000000
        /*0040*/ 	.short	0x0007
        /*0042*/ 	.short	0x0030
        /*0044*/ 	.byte	0x00, 0xf0, 0x21, 0x00


	//----- nvinfo : EIATTR_KPARAM_INFO
	.align		4
.L_24:
        /*0048*/ 	.byte	0x04, 0x17
        /*004a*/ 	.short	(.L_26 - .L_25)
.L_25:
        /*004c*/ 	.word	0x00000000
        /*0050*/ 	.short	0x0006
        /*0052*/ 	.short	0x0028
        /*0054*/ 	.byte	0x00, 0xf0, 0x21, 0x00


	//----- nvinfo : EIATTR_KPARAM_INFO
	.align		4
.L_26:
        /*0058*/ 	.byte	0x04, 0x17
        /*005a*/ 	.short	(.L_28 - .L_27)
.L_27:
        /*005c*/ 	.word	0x00000000
        /*0060*/ 	.short	0x0005
        /*0062*/ 	.short	0x0020
        /*0064*/ 	.byte	0x00, 0xf0, 0x11, 0x00


	//----- nvinfo : EIATTR_KPARAM_INFO
	.align		4
.L_28:
        /*0068*/ 	.byte	0x04, 0x17
        /*006a*/ 	.short	(.L_30 - .L_29)
.L_29:
        /*006c*/ 	.word	0x00000000
        /*0070*/ 	.short	0x0004
        /*0072*/ 	.short	0x001c
        /*0074*/ 	.byte	0x00, 0xf0, 0x11, 0x00


	//----- nvinfo : EIATTR_KPARAM_INFO
	.align		4
.L_30:
        /*0078*/ 	.byte	0x04, 0x17
        /*007a*/ 	.short	(.L_32 - .L_31)
.L_31:
        /*007c*/ 	.word	0x00000000
        /*0080*/ 	.short	0x0003
        /*0082*/ 	.short	0x0018
        /*0084*/ 	.byte	0x00, 0xf0, 0x11, 0x00


	//----- nvinfo : EIATTR_KPARAM_INFO
	.align		4
.L_32:
        /*0088*/ 	.byte	0x04, 0x17
        /*008a*/ 	.short	(.L_34 - .L_33)
.L_33:
        /*008c*/ 	.word	0x00000000
        /*0090*/ 	.short	0x0002
        /*0092*/ 	.short	0x0010
        /*0094*/ 	.byte	0x00, 0xf4, 0x21, 0x00


	//----- nvinfo : EIATTR_KPARAM_INFO
	.align		4
.L_34:
        /*0098*/ 	.byte	0x04, 0x17
        /*009a*/ 	.short	(.L_36 - .L_35)
.L_35:
        /*009c*/ 	.word	0x00000000
        /*00a0*/ 	.short	0x0001
        /*00a2*/ 	.short	0x0008
        /*00a4*/ 	.byte	0x00, 0xf4, 0x21, 0x00


	//----- nvinfo : EIATTR_KPARAM_INFO
	.align		4
.L_36:
        /*00a8*/ 	.byte	0x04, 0x17
        /*00aa*/ 	.short	(.L_38 - .L_37)
.L_37:
        /*00ac*/ 	.word	0x00000000
        /*00b0*/ 	.short	0x0000
        /*00b2*/ 	.short	0x0000
        /*00b4*/ 	.byte	0x00, 0xf4, 0x21, 0x00


	//----- nvinfo : EIATTR_AT_ENTRY_FRAGMENTS
	.align		4
.L_38:
        /*00b8*/ 	.byte	0x04, 0x4f
        /*00ba*/ 	.short	(.L_40 - .L_39)


	//   ....[0]....
.L_39:
        /*00bc*/ 	.word	0x00000004


	//----- nvinfo : EIATTR_RESERVED_SMEM_USED
	.align		4
.L_40:
        /*00c0*/ 	.byte	0x01, 0x41
	.zero		2


	//----- nvinfo : EIATTR_SPARSE_MMA_MASK
	.align		4
        /*00c4*/ 	.byte	0x03, 0x50
        /*00c6*/ 	.short	0x0000


	//----- nvinfo : EIATTR_TCGEN05_1CTA_USED
	.align		4
        /*00c8*/ 	.byte	0x01, 0x51
	.zero		2


	//----- nvinfo : EIATTR_MAXREG_COUNT
	.align		4
        /*00cc*/ 	.byte	0x03, 0x1b
        /*00ce*/ 	.short	0x00ff


	//----- nvinfo : EIATTR_NUM_BARRIERS
	.align		4
        /*00d0*/ 	.byte	0x02, 0x4c
        /*00d2*/ 	.byte	0x01
	.zero		1


	//----- nvinfo : EIATTR_INT_WARP_WIDE_INSTR_OFFSETS
	.align		4
        /*00d4*/ 	.byte	0x04, 0x31
        /*00d6*/ 	.short	(.L_42 - .L_41)


	//   ....[0]....
.L_41:
        /*00d8*/ 	.word	0x00001770


	//   ....[1]....
        /*00dc*/ 	.word	0x00001790


	//   ....[2]....
        /*00e0*/ 	.word	0x00001820


	//   ....[3]....
        /*00e4*/ 	.word	0x00001a10


	//   ....[4]....
        /*00e8*/ 	.word	0x00001a60


	//   ....[5]....
        /*00ec*/ 	.word	0x00001a70


	//   ....[6]....
        /*00f0*/ 	.word	0x00001aa0


	//   ....[7]....
        /*00f4*/ 	.word	0x00001ea0


	//   ....[8]....
        /*00f8*/ 	.word	0x00001eb0


	//   ....[9]....
        /*00fc*/ 	.word	0x00002030


	//   ....[10]....
        /*0100*/ 	.word	0x000020a0


	//   ....[11]....
        /*0104*/ 	.word	0x000020b0


	//   ....[12]....
        /*0108*/ 	.word	0x000020f0


	//   ....[13]....
        /*010c*/ 	.word	0x000025a0


	//   ....[14]....
        /*0110*/ 	.word	0x000025b0


	//   ....[15]....
        /*0114*/ 	.word	0x00002840


	//   ....[16]....
        /*0118*/ 	.word	0x00002850


	//   ....[17]....
        /*011c*/ 	.word	0x00002d40


	//   ....[18]....
        /*0120*/ 	.word	0x00002d90


	//----- nvinfo : EIATTR_COOP_GROUP_MASK_REGIDS
	.align		4
.L_42:
        /*0124*/ 	.byte	0x04, 0x29
        /*0126*/ 	.short	(.L_44 - .L_43)


	//   ....[0]....
.L_43:
        /*0128*/ 	.word	0xffffffff


	//   ....[1]....
        /*012c*/ 	.word	0xffffffff


	//   ....[2]....
        /*0130*/ 	.word	0xffffffff


	//   ....[3]....
        /*0134*/ 	.word	0xffffffff


	//   ....[4]....
        /*0138*/ 	.word	0xffffffff


	//   ....[5]....
        /*013c*/ 	.word	0xffffffff


	//   ....[6]....
        /*0140*/ 	.word	0xffffffff


	//   ....[7]....
        /*0144*/ 	.word	0xffffffff


	//   ....[8]....
        /*0148*/ 	.word	0xffffffff


	//   ....[9]....
        /*014c*/ 	.word	0xffffffff


	//----- nvinfo : EIATTR_COOP_GROUP_INSTR_OFFSETS
	.align		4
.L_44:
        /*0150*/ 	.byte	0x04, 0x28
        /*0152*/ 	.short	(.L_46 - .L_45)


	//   ....[0]....
.L_45:
        /*0154*/ 	.word	0x00000050


	//   ....[1]....
        /*0158*/ 	.word	0x00000310


	//   ....[2]....
        /*015c*/ 	.word	0x00000500


	//   ....[3]....
        /*0160*/ 	.word	0x000009a0


	//   ....[4]....
        /*0164*/ 	.word	0x00000ae0


	//   ....[5]....
        /*0168*/ 	.word	0x00000fe0


	//   ....[6]....
        /*016c*/ 	.word	0x00001120


	//   ....[7]....
        /*0170*/ 	.word	0x00001610


	//   ....[8]....
        /*0174*/ 	.word	0x00002bd0


	//   ....[9]....
        /*0178*/ 	.word	0x00002e40


	//----- nvinfo : EIATTR_VRC_CTA_INIT_COUNT
	.align		4
.L_46:
        /*017c*/ 	.byte	0x02, 0x4a
        /*017e*/ 	.byte	0x80
	.zero		1


	//----- nvinfo : EIATTR_MBARRIER_INSTR_OFFSETS
	.align		4
        /*0180*/ 	.byte	0x04, 0x39
        /*0182*/ 	.short	(.L_48 - .L_47)


	//   ....[0]....
.L_47:
        /*0184*/ 	.word	0x00001840
        /*0188*/ 	.word	0x000000ff
        /*018c*/ 	.word	0x00018000
        /*0190*/ 	.short	0x0100
        /*0192*/ 	.byte	0x08
	.zero		1


	//   ....[1]....
        /*0194*/ 	.word	0x00001850
        /*0198*/ 	.word	0x000000ff
        /*019c*/ 	.word	0x00018010
        /*01a0*/ 	.short	0x0100
        /*01a2*/ 	.byte	0x08
	.zero		1


	//   ....[2]....
        /*01a4*/ 	.word	0x00001900
        /*01a8*/ 	.word	0x000000ff
        /*01ac*/ 	.word	0x00018008
        /*01b0*/ 	.short	0x0100
        /*01b2*/ 	.byte	0x08
	.zero		1


	//   ....[3]....
        /*01b4*/ 	.word	0x00001910
        /*01b8*/ 	.word	0x000000ff
        /*01bc*/ 	.word	0x00018018
        /*01c0*/ 	.short	0x0100
        /*01c2*/ 	.byte	0x08
	.zero		1


	//   ....[4]....
        /*01c4*/ 	.word	0x00001b10
        /*01c8*/ 	.word	0x000000ff
        /*01cc*/ 	.word	0x00018000
        /*01d0*/ 	.short	0x010a
        /*01d2*/ 	.byte	0x08
	.zero		1


	//   ....[5]....
        /*01d4*/ 	.word	0x00001f00
        /*01d8*/ 	.word	0x000000ff
        /*01dc*/ 	.word	0x00018010
        /*01e0*/ 	.short	0x010a
        /*01e2*/ 	.byte	0x08
	.zero		1


	//   ....[6]....
        /*01e4*/ 	.word	0x00002160
        /*01e8*/ 	.word	0x000000ff
        /*01ec*/ 	.word	0x00018000
        /*01f0*/ 	.short	0x010a
        /*01f2*/ 	.byte	0x2a
	.zero		1


	//   ....[7]....
        /*01f4*/ 	.word	0x000025f0
        /*01f8*/ 	.word	0x000000ff
        /*01fc*/ 	.word	0x00018010
        /*0200*/ 	.short	0x010a
        /*0202*/ 	.byte	0x2a
	.zero		1


	//   ....[8]....
        /*0204*/ 	.word	0x000026c0
        /*0208*/ 	.word	0x000000ff
        /*020c*/ 	.word	0x00018000
        /*0210*/ 	.short	0x0108
        /*0212*/ 	.byte	0x08
	.zero		1


	//   ....[9]....
        /*0214*/ 	.word	0x000026d0
        /*0218*/ 	.word	0x000000ff
        /*021c*/ 	.word	0x00018010
        /*0220*/ 	.short	0x0108
        /*0222*/ 	.byte	0x08
	.zero		1


	//   ....[10]....
        /*0224*/ 	.word	0x00002720
        /*0228*/ 	.word	0x000000ff
        /*022c*/ 	.word	0x00018008
        /*0230*/ 	.short	0x0108
        /*0232*/ 	.byte	0x08
	.zero		1


	//   ....[11]....
        /*0234*/ 	.word	0x00002730
        /*0238*/ 	.word	0x000000ff
        /*023c*/ 	.word	0x00018018
        /*0240*/ 	.short	0x0108
        /*0242*/ 	.byte	0x08
	.zero		1


	//   ....[12]....
        /*0244*/ 	.word	0x00002e60
        /*0248*/ 	.word	0x000000ff
        /*024c*/ 	.word	0x00018000
        /*0250*/ 	.short	0x010a
        /*0252*/ 	.byte	0x08
	.zero		1


	//   ....[13]....
        /*0254*/ 	.word	0x00002e90
        /*0258*/ 	.word	0x000000ff
        /*025c*/ 	.word	0x00018010
        /*0260*/ 	.short	0x010a
        /*0262*/ 	.byte	0x08
	.zero		1


	//   ....[14]....
        /*0264*/ 	.word	0x00002ec0
        /*0268*/ 	.word	0x000000ff
        /*026c*/ 	.word	0x00018000
        /*0270*/ 	.short	0x010a
        /*0272*/ 	.byte	0x2a
	.zero		1


	//   ....[15]....
        /*0274*/ 	.word	0x00002ef0
        /*0278*/ 	.word	0x000000ff
        /*027c*/ 	.word	0x00018010
        /*0280*/ 	.short	0x010a
        /*0282*/ 	.byte	0x2a
	.zero		1


	//----- nvinfo : EIATTR_NUM_MBARRIERS
	.align		4
.L_48:
        /*0284*/ 	.byte	0x03, 0x38
        /*0286*/ 	.short	0x0004


	//----- nvinfo : EIATTR_EXIT_INSTR_OFFSETS
	.align		4
        /*0288*/ 	.byte	0x04, 0x1c
        /*028a*/ 	.short	(.L_50 - .L_49)


	//   ....[0]....
.L_49:
        /*028c*/ 	.word	0x00002e50


	//----- nvinfo : EIATTR_REQNTID
	.align		4
.L_50:
        /*0290*/ 	.byte	0x04, 0x10
        /*0292*/ 	.short	(.L_52 - .L_51)
.L_51:
        /*0294*/ 	.word	0x00000080
        /*0298*/ 	.word	0x00000001
        /*029c*/ 	.word	0x00000001


	//----- nvinfo : EIATTR_CRS_STACK_SIZE
	.align		4
.L_52:
        /*02a0*/ 	.byte	0x04, 0x1e
        /*02a2*/ 	.short	(.L_54 - .L_53)
.L_53:
        /*02a4*/ 	.word	0x00000000


	//----- nvinfo : EIATTR_CBANK_PARAM_SIZE
	.align		4
.L_54:
        /*02a8*/ 	.byte	0x03, 0x19
        /*02aa*/ 	.short	0x0050


	//----- nvinfo : EIATTR_PARAM_CBANK
	.align		4
        /*02ac*/ 	.byte	0x04, 0x0a
        /*02ae*/ 	.short	(.L_56 - .L_55)
	.align		4
.L_55:
        /*02b0*/ 	.word	index@(.nv.constant0.gluon_tcgen05)
        /*02b4*/ 	.short	0x0380
        /*02b6*/ 	.short	0x0050


	//----- nvinfo : EIATTR_SW_WAR
	.align		4
.L_56:
        /*02b8*/ 	.byte	0x04, 0x36
        /*02ba*/ 	.short	(.L_58 - .L_57)
.L_57:
        /*02bc*/ 	.word	0x00000008
.L_58:


//--------------------- .nv.compat                --------------------------
	.section	.nv.compat,"",@"SHT_CUDA_COMPAT_INFO"
	.align	4
        /*0000*/ 	.byte	0x02, 0x02, 0x02, 0x00, 0x02, 0x05, 0x05, 0x00, 0x02, 0x03, 0x03, 0x00, 0x02, 0x06, 0x01, 0x00


//--------------------- .nv.callgraph             --------------------------
	.section	.nv.callgraph,"",@"SHT_CUDA_CALLGRAPH"
	.align	4
	.sectionentsize	8
	.align		4
        /*0000*/ 	.word	0x00000000
	.align		4
        /*0004*/ 	.word	0xffffffff
	.align		4
        /*0008*/ 	.word	0x00000000
	.align		4
        /*000c*/ 	.word	0xfffffffe
	.align		4
        /*0010*/ 	.word	0x00000000
	.align		4
        /*0014*/ 	.word	0xfffffffd
	.align		4
        /*0018*/ 	.word	0x00000000
	.align		4
        /*001c*/ 	.word	0xfffffffc


//--------------------- .text.gluon_tcgen05       --------------------------
	.section	.text.gluon_tcgen05,"ax",@progbits
	.align	128
        .global         gluon_tcgen05
        .type           gluon_tcgen05,@function
        .size           gluon_tcgen05,(.L_x_77 - gluon_tcgen05)
        .other          gluon_tcgen05,@"STO_CUDA_ENTRY STV_DEFAULT"
gluon_tcgen05:
.text.gluon_tcgen05:
[----:B------:R-:W1:Y:S01]  /*0000*/  LDC R1, c[0x0][0x37c] ;  /* 0x0000df00ff017b82 */ /* 0x000e620000000800 */
[----:B------:R-:W2:Y:S02]  /*0010*/  S2R R0, SR_TID.X ;  /* 0x0000000000007919 */ /* 0x000ea40000002100 */
[----:B--2---:R-:W-:-:S13]  /*0020*/  ISETP.GE.U32.AND P2, PT, R0, 0x20, PT ;  /* 0x000000200000780c */ /* 0x004fda0003f46070 */
[----:B------:R-:W-:Y:S05]  /*0030*/  @P2 BRA `(.L_x_0) ;  /* 0x0000000000b82947 */ /* 0x000fea0003800000 */
[----:B------:R-:W2:Y:S01]  /*0040*/  S2UR UR6, SR_CgaCtaId ;  /* 0x00000000000679c3 */ /* 0x000ea20000008800 */
[----:B------:R-:W-:Y:S01]  /*0050*/  NOP ;  /* 0x0000000000007918 */ /* 0x000fe20000000000 */
[----:B------:R-:W-:Y:S02]  /*0060*/  UMOV UR4, 0x40 ;  /* 0x0000004000047882 */ /* 0x000fe40000000000 */
[----:B--2---:R-:W-:-:S09]  /*0070*/  ULEA UR4, UR6, UR4, 0x18 ;  /* 0x0000000406047291 */ /* 0x004fd2000f8ec0ff */
[----:B------:R-:W2:Y:S01]  /*0080*/  LDS.U8 R2, [UR4] ;  /* 0x00000004ff027984 */ /* 0x000ea20008000000 */
[----:B------:R-:W-:Y:S02]  /*0090*/  UMOV UR4, 0x400 ;  /* 0x0000040000047882 */ /* 0x000fe40000000000 */
[----:B------:R-:W-:Y:S01]  /*00a0*/  ULEA UR4, UR6, UR4, 0x18 ;  /* 0x0000000406047291 */ /* 0x000fe2000f8ec0ff */
[----:B--2---:R-:W-:-:S13]  /*00b0*/  ISETP.NE.AND P0, PT, R2, RZ, PT ;  /* 0x000000ff0200720c */ /* 0x004fda0003f05270 */
[----:B------:R-:W-:Y:S05]  /*00c0*/  @P0 BRA `(.L_x_1) ;  /* 0x00000000007c0947 */ /* 0x000fea0003800000 */
[----:B------:R-:W-:-:S13]  /*00d0*/  ELECT P0, URZ, PT ;  /* 0x0000000000ff782f */ /* 0x000fda0003800000 */
[----:B------:R-:W-:Y:S05]  /*00e0*/  @!P0 BRA `(.L_x_2) ;  /* 0x0000000000848947 */ /* 0x000fea0003800000 */
[----:B------:R-:W-:Y:S01]  /*00f0*/  UMOV UR5, 0x2 ;  /* 0x0000000200057882 */ /* 0x000fe20000000000 */
[----:B------:R-:W-:Y:S02]  /*0100*/  IMAD.MOV.U32 R5, RZ, RZ, 0x1 ;  /* 0x00000001ff057424 */ /* 0x000fe400078e00ff */
[----:B------:R-:W-:Y:S02]  /*0110*/  IMAD.MOV.U32 R3, RZ, RZ, 0x3 ;  /* 0x00000003ff037424 */ /* 0x000fe400078e00ff */
[----:B------:R-:W-:Y:S04]  /*0120*/  DEPBAR.LE SB2, 0x36 ;  /* 0x0000ad800000791a */ /* 0x000fe80000000000 */
[----:B------:R-:W2:Y:S02]  /*0130*/  UTCATOMSWS.FIND_AND_SET.ALIGN UP0, UR5, UR5 ;  /* 0x00000005000575e3 */ /* 0x000ea40008000800 */
[----:B--2---:R-:W-:-:S04]  /*0140*/  PLOP3.LUT P0, PT, PT, PT, UP0, 0x80, 0x8 ;  /* 0x000000000008781c */ /* 0x004fc80003f0f008 */
[----:B------:R-:W-:-:S04]  /*0150*/  SEL R2, RZ, 0xffffffff, !P0 ;  /* 0xffffffffff027807 */ /* 0x000fc80004000000 */
[----:B------:R-:W-:Y:S01]  /*0160*/  ISETP.NE.AND P0, PT, R2, RZ, PT ;  /* 0x000000ff0200720c */ /* 0x000fe20003f05270 */
[----:B------:R-:W-:-:S12]  /*0170*/  IMAD.U32 R2, RZ, RZ, UR5 ;  /* 0x00000005ff027e24 */ /* 0x000fd8000f8e00ff */
[----:B------:R-:W-:Y:S05]  /*0180*/  @P0 BRA `(.L_x_3) ;  /* 0x0000000000240947 */ /* 0x000fea0003800000 */
.L_x_4:
[----:B------:R-:W-:Y:S05]  /*0190*/  NANOSLEEP 0x64 ;  /* 0x000000640000795d */ /* 0x000fea0003800000 */
[----:B------:R-:W-:-:S05]  /*01a0*/  UMOV UR5, 0x2 ;  /* 0x0000000200057882 */ /* 0x000fca0000000000 */
[----:B------:R-:W-:Y:S04]  /*01b0*/  DEPBAR.LE SB2, 0x36 ;  /* 0x0000ad800000791a */ /* 0x000fe80000000000 */
[----:B------:R-:W2:Y:S02]  /*01c0*/  UTCATOMSWS.FIND_AND_SET.ALIGN UP0, UR5, UR5 ;  /* 0x00000005000575e3 */ /* 0x000ea40008000800 */
[----:B--2---:R-:W-:-:S04]  /*01d0*/  PLOP3.LUT P0, PT, PT, PT, UP0, 0x80, 0x8 ;  /* 0x000000000008781c */ /* 0x004fc80003f0f008 */
[----:B------:R-:W-:-:S04]  /*01e0*/  SEL R2, RZ, 0xffffffff, !P0 ;  /* 0xffffffffff027807 */ /* 0x000fc80004000000 */
[----:B------:R-:W-:Y:S01]  /*01f0*/  ISETP.NE.AND P0, PT, R2, RZ, PT ;  /* 0x000000ff0200720c */ /* 0x000fe20003f05270 */
[----:B------:R-:W-:-:S12]  /*0200*/  IMAD.U32 R2, RZ, RZ, UR5 ;  /* 0x00000005ff027e24 */ /* 0x000fd8000f8e00ff */
[----:B------:R-:W-:Y:S05]  /*0210*/  @!P0 BRA `(.L_x_4) ;  /* 0xfffffffc00dc8947 */ /* 0x000fea000383ffff */
.L_x_3:
[C---:B------:R-:W-:Y:S01]  /*0220*/  VIADD R4, R2.reuse, 0x10 ;  /* 0x0000001002047836 */ /* 0x040fe20000000000 */
[----:B------:R-:W-:Y:S01]  /*0230*/  UMOV UR5, 0x50 ;  /* 0x0000005000057882 */ /* 0x000fe20000000000 */
[----:B------:R-:W-:Y:S01]  /*0240*/  SHF.L.U32 R3, R3, R2, RZ ;  /* 0x0000000203037219 */ /* 0x000fe200000006ff */
[----:B------:R-:W-:Y:S01]  /*0250*/  ULEA UR5, UR6, UR5, 0x18 ;  /* 0x0000000506057291 */ /* 0x000fe2000f8ec0ff */
[----:B------:R-:W-:Y:S01]  /*0260*/  IMAD.SHL.U32 R2, R2, 0x20, RZ ;  /* 0x0000002002027824 */ /* 0x000fe200078e00ff */
[----:B------:R-:W-:-:S04]  /*0270*/  SHF.L.U32 R4, R5, R4, RZ ;  /* 0x0000000405047219 */ /* 0x000fc800000006ff */
[----:B------:R-:W-:-:S05]  /*0280*/  LOP3.LUT R3, R4, R3, RZ, 0xfc, !PT ;  /* 0x0000000304037212 */ /* 0x000fca00078efcff */
[----:B------:R2:W-:Y:S04]  /*0290*/  ATOMS.OR RZ, [UR5], R3 ;  /* 0x00000003ffff798c */ /* 0x0005e8000b000005 */
[----:B------:R2:W-:Y:S01]  /*02a0*/  STS [UR4], R2 ;  /* 0x00000002ff007988 */ /* 0x0005e20008000804 */
[----:B------:R-:W-:Y:S05]  /*02b0*/  BRA `(.L_x_2) ;  /* 0x0000000000107947 */ /* 0x000fea0003800000 */
.L_x_1:
[----:B------:R-:W-:Y:S01]  /*02c0*/  IMAD.MOV.U32 R3, RZ, RZ, -0x1 ;  /* 0xffffffffff037424 */ /* 0x000fe200078e00ff */
[----:B------:R-:W-:-:S04]  /*02d0*/  MOV R2, 0x300 ;  /* 0x0000030000027802 */ /* 0x000fc80000000f00 */
[----:B------:R2:W-:Y:S03]  /*02e0*/  STS [UR4], R3 ;  /* 0x00000003ff007988 */ /* 0x0005e60008000804 */
[----:B-12---:R-:W-:Y:S05]  /*02f0*/  CALL.REL.NOINC `($__internal_1_$__cuda_sm10x_tcgen05_guardrail_trap_phase_invalid_during_alloc) ;  /* 0x0000002c00147944 */ /* 0x006fea0003c00000 */
.L_x_2:
[----:B------:R-:W-:Y:S05]  /*0300*/  WARPSYNC.ALL ;  /* 0x0000000000007948 */ /* 0x000fea0003800000 */
[----:B------:R-:W-:Y:S01]  /*0310*/  NOP ;  /* 0x0000000000007918 */ /* 0x000fe20000000000 */
.L_x_0:
[----:B------:R-:W3:Y:S08]  /*0320*/  S2UR UR4, SR_CgaCtaId ;  /* 0x00000000000479c3 */ /* 0x000ef00000008800 */
[----:B------:R-:W-:Y:S01]  /*0330*/  BAR.SYNC.DEFER_BLOCKING 0x0 ;  /* 0x0000000000007b1d */ /* 0x000fe20000010000 */
[----:B------:R-:W-:-:S05]  /*0340*/  LOP3.LUT R68, R0, 0x7f, RZ, 0xc0, !PT ;  /* 0x0000007f00447812 */ /* 0x000fca00078ec0ff */
[----:B------:R-:W-:Y:S02]  /*0350*/  UMOV UR8, 0x400 ;  /* 0x0000040000087882 */ /* 0x000fe40000000000 */
[----:B--2---:R-:W2:Y:S08]  /*0360*/  LDC R3, c[0x0][0x398] ;  /* 0x0000e600ff037b82 */ /* 0x004eb00000000800 */
[----:B------:R-:W4:Y:S01]  /*0370*/  LDC R10, c[0x0][0x3a0] ;  /* 0x0000e800ff0a7b82 */ /* 0x000f220000000800 */
[----:B---3--:R-:W-:-:S07]  /*0380*/  ULEA UR8, UR4, UR8, 0x18 ;  /* 0x0000000804087291 */ /* 0x008fce000f8ec0ff */
[----:B------:R-:W3:Y:S02]  /*0390*/  S2UR UR16, SR_CTAID.Y ;  /* 0x00000000001079c3 */ /* 0x000ee40000002600 */
[----:B------:R-:W5:Y:S06]  /*03a0*/  LDS R4, [UR8] ;  /* 0x00000008ff047984 */ /* 0x000f6c0008000800 */
[----:B------:R-:W-:Y:S06]  /*03b0*/  BAR.SYNC.DEFER_BLOCKING 0x0 ;  /* 0x0000000000007b1d */ /* 0x000fec0000010000 */
[----:B------:R-:W-:Y:S05]  /*03c0*/  @P2 BRA `(.L_x_5) ;  /* 0x0000000000182947 */ /* 0x000fea0003800000 */
[----:B------:R-:W-:Y:S01]  /*03d0*/  ELECT P0, URZ, PT ;  /* 0x0000000000ff782f */ /* 0x000fe20003800000 */
[----:B------:R-:W-:Y:S01]  /*03e0*/  IMAD.MOV.U32 R2, RZ, RZ, 0x1 ;  /* 0x00000001ff027424 */ /* 0x000fe200078e00ff */
[----:B------:R-:W-:Y:S01]  /*03f0*/  UMOV UR5, 0x40 ;  /* 0x0000004000057882 */ /* 0x000fe20000000000 */
[----:B------:R-:W-:Y:S01]  /*0400*/  UVIRTCOUNT.DEALLOC.SMPOOL 0x80 ;  /* 0x000000800000784c */ /* 0x000fe20000000000 */
[----:B------:R-:W-:-:S09]  /*0410*/  ULEA UR5, UR4, UR5, 0x18 ;  /* 0x0000000504057291 */ /* 0x000fd2000f8ec0ff */
[----:B------:R5:W-:Y:S03]  /*0420*/  @P0 STS.U8 [UR5], R2 ;  /* 0x00000002ff000988 */ /* 0x000be60008000005 */
.L_x_5:
[----:B------:R-:W5:Y:S01]  /*0430*/  S2UR UR4, SR_CTAID.Z ;  /* 0x00000000000479c3 */ /* 0x000f620000002700 */
[----:B------:R-:W4:Y:S01]  /*0440*/  LDCU UR5, c[0x0][0x370] ;  /* 0x00006e00ff0577ac */ /* 0x000f220008000800 */
[C---:B------:R-:W-:Y:S01]  /*0450*/  ISETP.GE.U32.AND P0, PT, R68.reuse, 0x20, PT ;  /* 0x000000204400780c */ /* 0x040fe20003f06070 */
[----:B--2--5:R-:W-:Y:S01]  /*0460*/  VIADD R2, R3, 0xffffffff ;  /* 0xffffffff03027836 */ /* 0x024fe20000000000 */
[C---:B------:R-:W-:Y:S01]  /*0470*/  ISETP.NE.U32.AND P3, PT, R68.reuse, RZ, PT ;  /* 0x000000ff4400720c */ /* 0x040fe20003f65070 */
[----:B------:R-:W2:Y:S01]  /*0480*/  LDCU UR6, c[0x0][0x374] ;  /* 0x00006e80ff0677ac */ /* 0x000ea20008000800 */
[----:B------:R-:W-:Y:S01]  /*0490*/  LEA R11, R68, UR8, 0x2 ;  /* 0x00000008440b7c11 */ /* 0x000fe2000f8e10ff */
[----:B----4-:R-:W-:Y:S01]  /*04a0*/  VIADD R12, R10, 0xffffffff ;  /* 0xffffffff0a0c7836 */ /* 0x010fe20000000000 */
[----:B------:R-:W4:Y:S01]  /*04b0*/  S2UR UR13, SR_CTAID.X ;  /* 0x00000000000d79c3 */ /* 0x000f220000002500 */
[----:B------:R-:W5:Y:S01]  /*04c0*/  LDCU.64 UR14, c[0x0][0x3c0] ;  /* 0x00007800ff0e77ac */ /* 0x000f620008000a00 */
[----:B------:R-:W-:Y:S01]  /*04d0*/  R2UR UR12, R4 ;  /* 0x00000000040c72ca */ /* 0x000fe200000e0000 */
[----:B------:R-:W-:Y:S04]  /*04e0*/  BSSY.RECONVERGENT B0, `(.L_x_6) ;  /* 0x0000011000007945 */ /* 0x000fe80003800200 */
[----:B------:R3:W-:Y:S01]  /*04f0*/  @!P0 STS [R11], RZ ;  /* 0x000000ff0b008388 */ /* 0x0007e20000000800 */
[----:B------:R-:W-:-:S03]  /*0500*/  NOP ;  /* 0x0000000000007918 */ /* 0x000fc60000000000 */
[----:B------:R3:W-:Y:S02]  /*0510*/  @!P3 STS [UR8+0x24], R2 ;  /* 0x00002402ff00b988 */ /* 0x0007e40008000808 */
[----:B--23--:R-:W-:Y:S02]  /*0520*/  UIMAD UR4, UR4, UR6, UR16 ;  /* 0x00000006040472a4 */ /* 0x00cfe4000f8e0210 */
[----:B------:R2:W-:Y:S02]  /*0530*/  @!P3 STS [UR8+0x20], R12 ;  /* 0x0000200cff00b988 */ /* 0x0005e40008000808 */
[----:B----4-:R-:W-:-:S04]  /*0540*/  UIMAD UR4, UR4, UR5, UR13 ;  /* 0x00000005040472a4 */ /* 0x010fc8000f8e020d */
[----:B------:R-:W-:-:S04]  /*0550*/  UIMAD UR4, UR4, 0x180, URZ ;  /* 0x00000180040478a4 */ /* 0x000fc8000f8e02ff */
[----:B-----5:R-:W-:-:S04]  /*0560*/  UIADD3 UR10, UP0, UPT, UR4, UR14, URZ ;  /* 0x0000000e040a7290 */ /* 0x020fc8000ff1e0ff */
[----:B------:R-:W-:Y:S01]  /*0570*/  ULEA.HI.X.SX32 UR11, UR4, UR15, 0x1, UP0 ;  /* 0x0000000f040b7291 */ /* 0x000fe200080f0eff */
[----:B--2---:R-:W-:Y:S11]  /*0580*/  @P3 BRA `(.L_x_7) ;  /* 0x0000000000183947 */ /* 0x004ff60003800000 */
[----:B------:R-:W2:Y:S01]  /*0590*/  LDS R3, [UR8+0x8] ;  /* 0x00000808ff037984 */ /* 0x000ea20008000800 */
[----:B------:R-:W3:Y:S01]  /*05a0*/  LDC.64 R6, c[0x0][0x380] ;  /* 0x0000e000ff067b82 */ /* 0x000ee20000000a00 */
[----:B------:R-:W-:Y:S02]  /*05b0*/  IMAD.MOV.U32 R4, RZ, RZ, 0x70 ;  /* 0x00000070ff047424 */ /* 0x000fe400078e00ff */
[----:B---3--:R3:W-:Y:S03]  /*05c0*/  STS.64 [UR8], R6 ;  /* 0x00000006ff007988 */ /* 0x0087e60008000a08 */
[----:B--2---:R-:W-:-:S05]  /*05d0*/  LOP3.LUT R3, R3, 0x10, R4, 0xd8, !PT ;  /* 0x0000001003037812 */ /* 0x004fca00078ed804 */
[----:B------:R3:W-:Y:S02]  /*05e0*/  STS [UR8+0x8], R3 ;  /* 0x00000803ff007988 */ /* 0x0007e40008000808 */
.L_x_7:
[----:B------:R-:W-:Y:S05]  /*05f0*/  BSYNC.RECONVERGENT B0 ;  /* 0x0000000000007941 */ /* 0x000fea0003800200 */
.L_x_6:
[----:B------:R-:W-:Y:S04]  /*0600*/  BSSY.RECONVERGENT B0, `(.L_x_8) ;  /* 0x000000a000007945 */ /* 0x000fe80003800200 */
[----:B------:R-:W-:Y:S05]  /*0610*/  @P3 BRA `(.L_x_9) ;  /* 0x0000000000203947 */ /* 0x000fea0003800000 */
[----:B---3--:R-:W2:Y:S01]  /*0620*/  LDS R3, [UR8+0x34] ;  /* 0x00003408ff037984 */ /* 0x008ea20008000800 */
[----:B------:R-:W-:Y:S02]  /*0630*/  IMAD.MOV.U32 R4, RZ, RZ, 0x3f000000 ;  /* 0x3f000000ff047424 */ /* 0x000fe400078e00ff */
[----:B------:R-:W-:Y:S01]  /*0640*/  @!P3 IMAD.MOV.U32 R5, RZ, RZ, 0x7f ;  /* 0x0000007fff05b424 */ /* 0x000fe200078e00ff */
[----:B------:R-:W3:Y:S02]  /*0650*/  @!P3 LDS R6, [UR8+0x38] ;  /* 0x00003808ff06b984 */ /* 0x000ee40008000800 */
[----:B--2---:R-:W-:Y:S02]  /*0660*/  LOP3.LUT R3, R3, 0xff000000, R4, 0xb8, !PT ;  /* 0xff00000003037812 */ /* 0x004fe400078eb804 */
[----:B---3--:R-:W-:-:S03]  /*0670*/  @!P3 LOP3.LUT R4, R6, 0xff, R5, 0xb8, !PT ;  /* 0x000000ff0604b812 */ /* 0x008fc600078eb805 */
[----:B------:R2:W-:Y:S04]  /*0680*/  STS [UR8+0x34], R3 ;  /* 0x00003403ff007988 */ /* 0x0005e80008000808 */
[----:B------:R2:W-:Y:S02]  /*0690*/  @!P3 STS [UR8+0x38], R4 ;  /* 0x00003804ff00b988 */ /* 0x0005e40008000808 */
.L_x_9:
[----:B------:R-:W-:Y:S05]  /*06a0*/  BSYNC.RECONVERGENT B0 ;  /* 0x0000000000007941 */ /* 0x000fea0003800200 */
.L_x_8:
[----:B------:R-:W-:Y:S04]  /*06b0*/  BSSY.RECONVERGENT B0, `(.L_x_10) ;  /* 0x000000e000007945 */ /* 0x000fe80003800200 */
[----:B------:R-:W-:Y:S05]  /*06c0*/  @P3 BRA `(.L_x_11) ;  /* 0x0000000000303947 */ /* 0x000fea0003800000 */
[----:B--2---:R-:W2:Y:S01]  /*06d0*/  LDS R4, [UR8+0x34] ;  /* 0x00003408ff047984 */ /* 0x004ea20008000800 */
[----:B------:R-:W4:Y:S03]  /*06e0*/  LDC.64 R8, c[0x0][0x3a8] ;  /* 0x0000ea00ff087b82 */ /* 0x000f260000000a00 */
[----:B---3--:R-:W3:Y:S01]  /*06f0*/  LDS R3, [UR8+0x1c] ;  /* 0x00001c08ff037984 */ /* 0x008ee20008000800 */
[C---:B----4-:R-:W-:Y:S01]  /*0700*/  SHF.L.U64.HI R6, R8.reuse, 0x1, R9 ;  /* 0x0000000108067819 */ /* 0x050fe20000010209 */
[----:B------:R-:W-:-:S03]  /*0710*/  IMAD.SHL.U32 R5, R8, 0x2, RZ ;  /* 0x0000000208057824 */ /* 0x000fc600078e00ff */
[--C-:B------:R-:W-:Y:S02]  /*0720*/  SHF.R.U32.HI R8, RZ, 0x4, R6.reuse ;  /* 0x00000004ff087819 */ /* 0x100fe40000011606 */
[----:B------:R-:W-:-:S05]  /*0730*/  SHF.R.U64 R5, R5, 0x4, R6 ;  /* 0x0000000405057819 */ /* 0x000fca0000001206 */
[----:B------:R4:W-:Y:S01]  /*0740*/  STS [UR8+0xc], R5 ;  /* 0x00000c05ff007988 */ /* 0x0009e20008000808 */
[----:B--2---:R-:W-:Y:S02]  /*0750*/  LOP3.LUT R4, R4, 0x7, RZ, 0xb8, !PT ;  /* 0x0000000704047812 */ /* 0x004fe400078eb8ff */
[----:B---3--:R-:W-:-:S03]  /*0760*/  LOP3.LUT R3, R3, 0xf, R8, 0xb8, !PT ;  /* 0x0000000f03037812 */ /* 0x008fc600078eb808 */
[----:B------:R4:W-:Y:S04]  /*0770*/  STS [UR8+0x34], R4 ;  /* 0x00003404ff007988 */ /* 0x0009e80008000808 */
[----:B------:R4:W-:Y:S02]  /*0780*/  STS [UR8+0x1c], R3 ;  /* 0x00001c03ff007988 */ /* 0x0009e40008000808 */
.L_x_11:
[----:B------:R-:W-:Y:S05]  /*0790*/  BSYNC.RECONVERGENT B0 ;  /* 0x0000000000007941 */ /* 0x000fea0003800200 */
.L_x_10:
[----:B------:R-:W-:Y:S04]  /*07a0*/  BSSY.RECONVERGENT B1, `(.L_x_12) ;  /* 0x000001a000017945 */ /* 0x000fe80003800200 */
[----:B------:R-:W-:Y:S04]  /*07b0*/  BSSY.RELIABLE B0, `(.L_x_13) ;  /* 0x0000015000007945 */ /* 0x000fe80003800100 */
[----:B------:R-:W-:Y:S05]  /*07c0*/  @P3 BRA `(.L_x_14) ;  /* 0x0000000000203947 */ /* 0x000fea0003800000 */
[----:B--234-:R-:W2:Y:S02]  /*07d0*/  LDS R3, [UR8+0x34] ;  /* 0x00003408ff037984 */ /* 0x01cea40008000800 */
[----:B--2---:R-:W-:-:S05]  /*07e0*/  LOP3.LUT R3, R3, 0x38, RZ, 0xb8, !PT ;  /* 0x0000003803037812 */ /* 0x004fca00078eb8ff */
[----:B------:R2:W-:Y:S01]  /*07f0*/  STS [UR8+0x34], R3 ;  /* 0x00003403ff007988 */ /* 0x0005e20008000808 */
[----:B------:R-:W-:Y:S05]  /*0800*/  @P3 BRA `(.L_x_15) ;  /* 0x0000000000203947 */ /* 0x000fea0003800000 */
[----:B--2---:R-:W2:Y:S01]  /*0810*/  LDS R3, [UR8+0x8] ;  /* 0x00000808ff037984 */ /* 0x004ea20008000800 */
[----:B------:R-:W-:-:S05]  /*0820*/  IMAD.MOV.U32 R4, RZ, RZ, 0x780 ;  /* 0x00000780ff047424 */ /* 0x000fca00078e00ff */
[----:B--2---:R-:W-:-:S05]  /*0830*/  LOP3.LUT R3, R3, 0x500, R4, 0xd8, !PT ;  /* 0x0000050003037812 */ /* 0x004fca00078ed804 */
[----:B------:R5:W-:Y:S02]  /*0840*/  STS [UR8+0x8], R3 ;  /* 0x00000803ff007988 */ /* 0x000be40008000808 */
.L_x_14:
[----:B------:R-:W-:Y:S05]  /*0850*/  @P3 BRA `(.L_x_16) ;  /* 0x0000000000283947 */ /* 0x000fea0003800000 */
[----:B--2345:R-:W2:Y:S02]  /*0860*/  LDS R3, [UR8+0x8] ;  /* 0x00000808ff037984 */ /* 0x03cea40008000800 */
[----:B--2---:R-:W-:-:S05]  /*0870*/  LOP3.LUT R3, R3, 0x1800, RZ, 0xb8, !PT ;  /* 0x0000180003037812 */ /* 0x004fca00078eb8ff */
[----:B------:R3:W-:Y:S02]  /*0880*/  STS [UR8+0x8], R3 ;  /* 0x00000803ff007988 */ /* 0x0007e40008000808 */
.L_x_15:
[----:B------:R-:W-:Y:S05]  /*0890*/  @P3 BREAK.RELIABLE B0 ;  /* 0x0000000000003942 */ /* 0x000fea0003800100 */
[----:B------:R-:W-:Y:S05]  /*08a0*/  @P3 BRA `(.L_x_17) ;  /* 0x0000000000243947 */ /* 0x000fea0003800000 */
[----:B------:R-:W4:Y:S01]  /*08b0*/  LDS R4, [UR8+0x8] ;  /* 0x00000808ff047984 */ /* 0x000f220008000800 */
[----:B--23--:R-:W-:-:S05]  /*08c0*/  IMAD.MOV.U32 R3, RZ, RZ, 0x6000 ;  /* 0x00006000ff037424 */ /* 0x00cfca00078e00ff */
[----:B----4-:R-:W-:-:S04]  /*08d0*/  LOP3.LUT R3, R4, 0x6000, R3, 0xd8, !PT ;  /* 0x0000600004037812 */ /* 0x010fc800078ed803 */
[----:B------:R-:W-:-:S05]  /*08e0*/  LOP3.LUT R3, R3, 0x400000, RZ, 0xb8, !PT ;  /* 0x0040000003037812 */ /* 0x000fca00078eb8ff */
[----:B------:R2:W-:Y:S02]  /*08f0*/  STS [UR8+0x8], R3 ;  /* 0x00000803ff007988 */ /* 0x0005e40008000808 */
.L_x_16:
[----:B------:R-:W-:Y:S05]  /*0900*/  BSYNC.RELIABLE B0 ;  /* 0x0000000000007941 */ /* 0x000fea0003800100 */
.L_x_13:
[----:B--2345:R-:W2:Y:S02]  /*0910*/  @!P3 LDS R3, [UR8+0x8] ;  /* 0x00000808ff03b984 */ /* 0x03cea40008000800 */
[----:B--2---:R-:W-:-:S05]  /*0920*/  @!P3 LOP3.LUT R3, R3, 0x8000, RZ, 0xb8, !PT ;  /* 0x000080000303b812 */ /* 0x004fca00078eb8ff */
[----:B------:R4:W-:Y:S02]  /*0930*/  @!P3 STS [UR8+0x8], R3 ;  /* 0x00000803ff00b988 */ /* 0x0009e40008000808 */
.L_x_17:
[----:B------:R-:W-:Y:S05]  /*0940*/  BSYNC.RECONVERGENT B1 ;  /* 0x0000000000017941 */ /* 0x000fea0003800200 */
.L_x_12:
[----:B------:R-:W-:Y:S05]  /*0950*/  WARPSYNC.ALL ;  /* 0x0000000000007948 */ /* 0x000fea0003800000 */
[----:B------:R-:W-:Y:S01]  /*0960*/  NOP ;  /* 0x0000000000007918 */ /* 0x000fe20000000000 */
[----:B------:R-:W-:Y:S05]  /*0970*/  @P0 BRA `(.L_x_18) ;  /* 0x0000000000300947 */ /* 0x000fea0003800000 */
[----:B--234-:R-:W2:Y:S01]  /*0980*/  S2R R3, SR_LANEID ;  /* 0x0000000000037919 */ /* 0x01cea20000000000 */
[----:B------:R-:W-:Y:S05]  /*0990*/  WARPSYNC.ALL ;  /* 0x0000000000007948 */ /* 0x000fea0003800000 */
[----:B------:R-:W-:Y:S01]  /*09a0*/  NOP ;  /* 0x0000000000007918 */ /* 0x000fe20000000000 */
[----:B--2---:R-:W-:-:S05]  /*09b0*/  IMAD.SHL.U32 R3, R3, 0x4, RZ ;  /* 0x0000000403037824 */ /* 0x004fca00078e00ff */
[----:B------:R-:W2:Y:S01]  /*09c0*/  LDS R7, [R3+UR8] ;  /* 0x0000000803077984 */ /* 0x000ea20008000800 */
[----:B------:R-:W-:-:S05]  /*09d0*/  IADD3 R4, P1, PT, R3, UR10, RZ ;  /* 0x0000000a03047c10 */ /* 0x000fca000ff3e0ff */
[----:B------:R-:W-:-:S05]  /*09e0*/  IMAD.X R5, RZ, RZ, UR11, P1 ;  /* 0x0000000bff057e24 */ /* 0x000fca00088e06ff */
[----:B--2---:R5:W2:Y:S01]  /*09f0*/  ATOMG.E.EXCH.STRONG.GPU PT, RZ, [R4], R7 ;  /* 0x0000000704ff73a8 */ /* 0x004aa200041ee100 */
[----:B------:R-:W-:-:S04]  /*0a00*/  DEPBAR {5,4,3,2,1,0} ;  /* 0x0000003f0000791a */ /* 0x000fc80000000000 */
[----:B------:R-:W3:Y:S02]  /*0a10*/  CCTL.E.C.LDCU.IV.DEEP [UR10] ;  /* 0x000000000a007540 */ /* 0x000ee40009c08000 */
[----:B---3--:R5:W-:Y:S01]  /*0a20*/  UTMACCTL.IV [UR10] ;  /* 0x000000000a0079b9 */ /* 0x008be20008000000 */
[----:B------:R-:W-:Y:S01]  /*0a30*/  NOP ;  /* 0x0000000000007918 */ /* 0x000fe20000000000 */
.L_x_18:
[----:B------:R-:W-:Y:S05]  /*0a40*/  @P0 BRA `(.L_x_19) ;  /* 0x00000000000c0947 */ /* 0x000fea0003800000 */
[----:B------:R0:W-:Y:S01]  /*0a50*/  UTMACMDFLUSH ;  /* 0x00000000000079b7 */ /* 0x0001e20000000000 */
[----:B------:R-:W-:Y:S05]  /*0a60*/  @P0 BRA `(.L_x_19) ;  /* 0x0000000000040947 */ /* 0x000fea0003800000 */
[----:B------:R-:W-:-:S04]  /*0a70*/  DEPBAR.LE SB0, 0x0 ;  /* 0x000080000000791a */ /* 0x000fc80000000000 */
.L_x_19:
[----:B------:R-:W-:Y:S05]  /*0a80*/  WARPSYNC.ALL ;  /* 0x0000000000007948 */ /* 0x000fea0003800000 */
[----:B------:R-:W-:Y:S01]  /*0a90*/  NOP ;  /* 0x0000000000007918 */ /* 0x000fe20000000000 */
[----:B--2---:R-:W-:Y:S06]  /*0aa0*/  BAR.SYNC.DEFER_BLOCKING 0x0 ;  /* 0x0000000000007b1d */ /* 0x004fec0000010000 */
[----:B------:R-:W-:Y:S02]  /*0ab0*/  BSSY.RECONVERGENT B1, `(.L_x_20) ;  /* 0x000000b000017945 */ /* 0x000fe40003800200 */
[----:B------:R-:W-:Y:S06]  /*0ac0*/  BAR.SYNC.DEFER_BLOCKING 0x0 ;  /* 0x0000000000007b1d */ /* 0x000fec0000010000 */
[----:B------:R2:W-:Y:S01]  /*0ad0*/  @!P0 STS [R11], RZ ;  /* 0x000000ff0b008388 */ /* 0x0005e20000000800 */
[----:B------:R-:W-:Y:S01]  /*0ae0*/  NOP ;  /* 0x0000000000007918 */ /* 0x000fe20000000000 */
[----:B------:R-:W-:Y:S05]  /*0af0*/  @P3 BRA `(.L_x_21) ;  /* 0x0000000000183947 */ /* 0x000fea0003800000 */
[----:B---34-:R-:W3:Y:S01]  /*0b00*/  LDS R3, [UR8+0x8] ;  /* 0x00000808ff037984 */ /* 0x018ee20008000800 */
[----:B-----5:R-:W4:Y:S01]  /*0b10*/  LDC.64 R6, c[0x0][0x388] ;  /* 0x0000e200ff067b82 */ /* 0x020f220000000a00 */
[----:B------:R-:W-:Y:S02]  /*0b20*/  IMAD.MOV.U32 R4, RZ, RZ, 0x70 ;  /* 0x00000070ff047424 */ /* 0x000fe400078e00ff */
[----:B----4-:R4:W-:Y:S03]  /*0b30*/  STS.64 [UR8], R6 ;  /* 0x00000006ff007988 */ /* 0x0109e60008000a08 */
[----:B---3--:R-:W-:-:S05]  /*0b40*/  LOP3.LUT R3, R3, 0x10, R4, 0xd8, !PT ;  /* 0x0000001003037812 */ /* 0x008fca00078ed804 */
[----:B------:R4:W-:Y:S02]  /*0b50*/  STS [UR8+0x8], R3 ;  /* 0x00000803ff007988 */ /* 0x0009e40008000808 */
.L_x_21:
[----:B-----5:R-:W-:Y:S05]  /*0b60*/  BSYNC.RECONVERGENT B1 ;  /* 0x0000000000017941 */ /* 0x020fea0003800200 */
.L_x_20:
[----:B------:R-:W-:Y:S04]  /*0b70*/  BSSY.RECONVERGENT B2, `(.L_x_22) ;  /* 0x000000f000027945 */ /* 0x000fe80003800200 */
[----:B------:R-:W-:Y:S04]  /*0b80*/  BSSY.RELIABLE B1, `(.L_x_23) ;  /* 0x000000c000017945 */ /* 0x000fe80003800100 */
[----:B------:R-:W-:Y:S05]  /*0b90*/  @P3 BRA `(.L_x_24) ;  /* 0x0000000000283947 */ /* 0x000fea0003800000 */
[----:B---34-:R-:W3:Y:S01]  /*0ba0*/  LDS R3, [UR8+0x34] ;  /* 0x00003408ff037984 */ /* 0x018ee20008000800 */
[----:B------:R-:W-:Y:S01]  /*0bb0*/  IMAD.MOV.U32 R4, RZ, RZ, 0x3f000000 ;  /* 0x3f000000ff047424 */ /* 0x000fe200078e00ff */
[----:B------:R-:W-:Y:S05]  /*0bc0*/  @P3 BREAK.RELIABLE B1 ;  /* 0x0000000000013942 */ /* 0x000fea0003800100 */
[----:B---3--:R-:W-:-:S05]  /*0bd0*/  LOP3.LUT R3, R3, 0xff000000, R4, 0xb8, !PT ;  /* 0xff00000003037812 */ /* 0x008fca00078eb804 */
[----:B------:R3:W-:Y:S01]  /*0be0*/  STS [UR8+0x34], R3 ;  /* 0x00003403ff007988 */ /* 0x0007e20008000808 */
[----:B------:R-:W-:Y:S05]  /*0bf0*/  @P3 BRA `(.L_x_25) ;  /* 0x0000000000183947 */ /* 0x000fea0003800000 */
[----:B------:R-:W4:Y:S01]  /*0c00*/  LDS R4, [UR8+0x38] ;  /* 0x00003808ff047984 */ /* 0x000f220008000800 */
[----:B---3--:R-:W-:-:S05]  /*0c10*/  IMAD.MOV.U32 R3, RZ, RZ, 0x3f ;  /* 0x0000003fff037424 */ /* 0x008fca00078e00ff */
[----:B----4-:R-:W-:-:S05]  /*0c20*/  LOP3.LUT R3, R4, 0xff, R3, 0xb8, !PT ;  /* 0x000000ff04037812 */ /* 0x010fca00078eb803 */
[----:B------:R5:W-:Y:S02]  /*0c30*/  STS [UR8+0x38], R3 ;  /* 0x00003803ff007988 */ /* 0x000be40008000808 */
.L_x_24:
[----:B------:R-:W-:Y:S05]  /*0c40*/  BSYNC.RELIABLE B1 ;  /* 0x0000000000017941 */ /* 0x000fea0003800100 */
.L_x_23:
[----:B------:R2:W-:Y:S02]  /*0c50*/  @!P3 STS [UR8+0x20], R12 ;  /* 0x0000200cff00b988 */ /* 0x0005e40008000808 */
.L_x_25:
[----:B------:R-:W-:Y:S05]  /*0c60*/  BSYNC.RECONVERGENT B2 ;  /* 0x0000000000027941 */ /* 0x000fea0003800200 */
.L_x_22:
[----:B------:R-:W-:Y:S05]  /*0c70*/  WARPSYNC.ALL ;  /* 0x0000000000007948 */ /* 0x000fea0003800000 */
[----:B------:R-:W-:Y:S01]  /*0c80*/  NOP ;  /* 0x0000000000007918 */ /* 0x000fe20000000000 */
[----:B---345:R-:W3:Y:S01]  /*0c90*/  LDC R3, c[0x0][0x39c] ;  /* 0x0000e700ff037b82 */ /* 0x038ee20000000800 */
[----:B------:R-:W-:Y:S01]  /*0ca0*/  BSSY.RECONVERGENT B2, `(.L_x_26) ;  /* 0x0000010000027945 */ /* 0x000fe20003800200 */
[----:B---3--:R-:W-:-:S05]  /*0cb0*/  VIADD R3, R3, 0xffffffff ;  /* 0xffffffff03037836 */ /* 0x008fca0000000000 */
[----:B------:R3:W-:Y:S01]  /*0cc0*/  @!P3 STS [UR8+0x24], R3 ;  /* 0x00002403ff00b988 */ /* 0x0007e20008000808 */
[----:B------:R-:W-:Y:S05]  /*0cd0*/  @P3 BRA `(.L_x_27) ;  /* 0x0000000000303947 */ /* 0x000fea0003800000 */
[----:B------:R-:W4:Y:S01]  /*0ce0*/  LDS R5, [UR8+0x34] ;  /* 0x00003408ff057984 */ /* 0x000f220008000800 */
[----:B------:R-:W5:Y:S03]  /*0cf0*/  LDC.64 R6, c[0x0][0x3b0] ;  /* 0x0000ec00ff067b82 */ /* 0x000f660000000a00 */
[----:B------:R-:W2:Y:S01]  /*0d00*/  LDS R4, [UR8+0x1c] ;  /* 0x00001c08ff047984 */ /* 0x000ea20008000800 */
[C---:B-----5:R-:W-:Y:S01]  /*0d10*/  SHF.L.U64.HI R7, R6.reuse, 0x1, R7 ;  /* 0x0000000106077819 */ /* 0x060fe20000010207 */
[----:B------:R-:W-:-:S03]  /*0d20*/  IMAD.SHL.U32 R6, R6, 0x2, RZ ;  /* 0x0000000206067824 */ /* 0x000fc600078e00ff */
[--C-:B------:R-:W-:Y:S02]  /*0d30*/  SHF.R.U32.HI R9, RZ, 0x4, R7.reuse ;  /* 0x00000004ff097819 */ /* 0x100fe40000011607 */
[----:B------:R-:W-:-:S05]  /*0d40*/  SHF.R.U64 R6, R6, 0x4, R7 ;  /* 0x0000000406067819 */ /* 0x000fca0000001207 */
[----:B------:R5:W-:Y:S01]  /*0d50*/  STS [UR8+0xc], R6 ;  /* 0x00000c06ff007988 */ /* 0x000be20008000808 */
[----:B----4-:R-:W-:Y:S02]  /*0d60*/  LOP3.LUT R5, R5, 0x7, RZ, 0xb8, !PT ;  /* 0x0000000705057812 */ /* 0x010fe400078eb8ff */
[----:B--2---:R-:W-:-:S03]  /*0d70*/  LOP3.LUT R4, R4, 0xf, R9, 0xb8, !PT ;  /* 0x0000000f04047812 */ /* 0x004fc600078eb809 */
[----:B------:R5:W-:Y:S04]  /*0d80*/  STS [UR8+0x34], R5 ;  /* 0x00003405ff007988 */ /* 0x000be80008000808 */
[----:B------:R5:W-:Y:S02]  /*0d90*/  STS [UR8+0x1c], R4 ;  /* 0x00001c04ff007988 */ /* 0x000be40008000808 */
.L_x_27:
[----:B------:R-:W-:Y:S05]  /*0da0*/  BSYNC.RECONVERGENT B2 ;  /* 0x0000000000027941 */ /* 0x000fea0003800200 */
.L_x_26:
[----:B------:R-:W-:Y:S04]  /*0db0*/  BSSY.RECONVERGENT B3, `(.L_x_28) ;  /* 0x000001a000037945 */ /* 0x000fe80003800200 */
[----:B------:R-:W-:Y:S04]  /*0dc0*/  BSSY.RELIABLE B2, `(.L_x_29) ;  /* 0x0000015000027945 */ /* 0x000fe80003800100 */
[----:B------:R-:W-:Y:S05]  /*0dd0*/  @P3 BRA `(.L_x_30) ;  /* 0x0000000000203947 */ /* 0x000fea0003800000 */
[----:B-----5:R-:W4:Y:S02]  /*0de0*/  LDS R4, [UR8+0x34] ;  /* 0x00003408ff047984 */ /* 0x020f240008000800 */
[----:B----4-:R-:W-:-:S05]  /*0df0*/  LOP3.LUT R4, R4, 0x38, RZ, 0xb8, !PT ;  /* 0x0000003804047812 */ /* 0x010fca00078eb8ff */
[----:B------:R4:W-:Y:S01]  /*0e00*/  STS [UR8+0x34], R4 ;  /* 0x00003404ff007988 */ /* 0x0009e20008000808 */
[----:B------:R-:W-:Y:S05]  /*0e10*/  @P3 BRA `(.L_x_31) ;  /* 0x0000000000203947 */ /* 0x000fea0003800000 */
[----:B----4-:R-:W4:Y:S01]  /*0e20*/  LDS R4, [UR8+0x8] ;  /* 0x00000808ff047984 */ /* 0x010f220008000800 */
[----:B------:R-:W-:-:S05]  /*0e30*/  IMAD.MOV.U32 R5, RZ, RZ, 0x780 ;  /* 0x00000780ff057424 */ /* 0x000fca00078e00ff */
[----:B----4-:R-:W-:-:S05]  /*0e40*/  LOP3.LUT R4, R4, 0x500, R5, 0xd8, !PT ;  /* 0x0000050004047812 */ /* 0x010fca00078ed805 */
[----:B------:R4:W-:Y:S02]  /*0e50*/  STS [UR8+0x8], R4 ;  /* 0x00000804ff007988 */ /* 0x0009e40008000808 */
.L_x_30:
[----:B------:R-:W-:Y:S05]  /*0e60*/  @P3 BRA `(.L_x_32) ;  /* 0x0000000000283947 */ /* 0x000fea0003800000 */
[----:B----45:R-:W4:Y:S02]  /*0e70*/  LDS R4, [UR8+0x8] ;  /* 0x00000808ff047984 */ /* 0x030f240008000800 */
[----:B----4-:R-:W-:-:S05]  /*0e80*/  LOP3.LUT R4, R4, 0x1800, RZ, 0xb8, !PT ;  /* 0x0000180004047812 */ /* 0x010fca00078eb8ff */
[----:B------:R5:W-:Y:S02]  /*0e90*/  STS [UR8+0x8], R4 ;  /* 0x00000804ff007988 */ /* 0x000be40008000808 */
.L_x_31:
[----:B------:R-:W-:Y:S05]  /*0ea0*/  @P3 BREAK.RELIABLE B2 ;  /* 0x0000000000023942 */ /* 0x000fea0003800100 */
[----:B------:R-:W-:Y:S05]  /*0eb0*/  @P3 BRA `(.L_x_33) ;  /* 0x0000000000243947 */ /* 0x000fea0003800000 */
[----:B----45:R-:W4:Y:S01]  /*0ec0*/  LDS R4, [UR8+0x8] ;  /* 0x00000808ff047984 */ /* 0x030f220008000800 */
[----:B------:R-:W-:-:S05]  /*0ed0*/  IMAD.MOV.U32 R5, RZ, RZ, 0x6000 ;  /* 0x00006000ff057424 */ /* 0x000fca00078e00ff */
[----:B----4-:R-:W-:-:S04]  /*0ee0*/  LOP3.LUT R4, R4, 0x6000, R5, 0xd8, !PT ;  /* 0x0000600004047812 */ /* 0x010fc800078ed805 */
[----:B------:R-:W-:-:S05]  /*0ef0*/  LOP3.LUT R4, R4, 0x400000, RZ, 0xb8, !PT ;  /* 0x0040000004047812 */ /* 0x000fca00078eb8ff */
[----:B------:R4:W-:Y:S02]  /*0f00*/  STS [UR8+0x8], R4 ;  /* 0x00000804ff007988 */ /* 0x0009e40008000808 */
.L_x_32:
[----:B------:R-:W-:Y:S05]  /*0f10*/  BSYNC.RELIABLE B2 ;  /* 0x0000000000027941 */ /* 0x000fea0003800100 */
.L_x_29:
[----:B----45:R-:W4:Y:S02]  /*0f20*/  @!P3 LDS R4, [UR8+0x8] ;  /* 0x00000808ff04b984 */ /* 0x030f240008000800 */
[----:B----4-:R-:W-:-:S05]  /*0f30*/  @!P3 LOP3.LUT R4, R4, 0x8000, RZ, 0xb8, !PT ;  /* 0x000080000404b812 */ /* 0x010fca00078eb8ff */
[----:B------:R4:W-:Y:S02]  /*0f40*/  @!P3 STS [UR8+0x8], R4 ;  /* 0x00000804ff00b988 */ /* 0x0009e40008000808 */
.L_x_33:
[----:B------:R-:W-:Y:S05]  /*0f50*/  BSYNC.RECONVERGENT B3 ;  /* 0x0000000000037941 */ /* 0x000fea0003800200 */
.L_x_28:
[----:B------:R-:W-:Y:S05]  /*0f60*/  WARPSYNC.ALL ;  /* 0x0000000000007948 */ /* 0x000fea0003800000 */
[----:B------:R-:W-:Y:S01]  /*0f70*/  NOP ;  /* 0x0000000000007918 */ /* 0x000fe20000000000 */
[----:B------:R-:W-:-:S04]  /*0f80*/  UIADD3 UR5, UPT, UPT, UR4, 0x80, URZ ;  /* 0x0000008004057890 */ /* 0x000fc8000fffe0ff */
[----:B------:R-:W-:-:S04]  /*0f90*/  UIADD3 UR32, UP0, UPT, UR5, UR14, URZ ;  /* 0x0000000e05207290 */ /* 0x000fc8000ff1e0ff */
[----:B------:R-:W-:Y:S01]  /*0fa0*/  ULEA.HI.X.SX32 UR33, UR5, UR15, 0x1, UP0 ;  /* 0x0000000f05217291 */ /* 0x000fe200080f0eff */
[----:B------:R-:W-:Y:S11]  /*0fb0*/  @P0 BRA `(.L_x_34) ;  /* 0x0000000000300947 */ /* 0x000ff60003800000 */
[----:B----45:R-:W4:Y:S01]  /*0fc0*/  S2R R4, SR_LANEID ;  /* 0x0000000000047919 */ /* 0x030f220000000000 */
[----:B------:R-:W-:Y:S05]  /*0fd0*/  WARPSYNC.ALL ;  /* 0x0000000000007948 */ /* 0x000fea0003800000 */
[----:B------:R-:W-:Y:S01]  /*0fe0*/  NOP ;  /* 0x0000000000007918 */ /* 0x000fe20000000000 */
[----:B----4-:R-:W-:-:S05]  /*0ff0*/  IMAD.SHL.U32 R6, R4, 0x4, RZ ;  /* 0x0000000404067824 */ /* 0x010fca00078e00ff */
[----:B------:R-:W4:Y:S01]  /*1000*/  LDS R7, [R6+UR8] ;  /* 0x0000000806077984 */ /* 0x000f220008000800 */
[----:B------:R-:W-:-:S05]  /*1010*/  IADD3 R4, P1, PT, R6, UR32, RZ ;  /* 0x0000002006047c10 */ /* 0x000fca000ff3e0ff */
[----:B------:R-:W-:-:S05]  /*1020*/  IMAD.X R5, RZ, RZ, UR33, P1 ;  /* 0x00000021ff057e24 */ /* 0x000fca00088e06ff */
[----:B----4-:R4:W5:Y:S01]  /*1030*/  ATOMG.E.EXCH.STRONG.GPU PT, RZ, [R4], R7 ;  /* 0x0000000704ff73a8 */ /* 0x01096200041ee100 */
[----:B------:R-:W-:-:S04]  /*1040*/  DEPBAR {5,4,3,2,1,0} ;  /* 0x0000003f0000791a */ /* 0x000fc80000000000 */
[----:B------:R-:W2:Y:S02]  /*1050*/  CCTL.E.C.LDCU.IV.DEEP [UR32] ;  /* 0x0000000020007540 */ /* 0x000ea40009c08000 */
[----:B--2---:R4:W-:Y:S01]  /*1060*/  UTMACCTL.IV [UR32] ;  /* 0x00000000200079b9 */ /* 0x0049e20008000000 */
[----:B------:R-:W-:Y:S01]  /*1070*/  NOP ;  /* 0x0000000000007918 */ /* 0x000fe20000000000 */
.L_x_34:
[----:B------:R-:W-:Y:S05]  /*1080*/  @P0 BRA `(.L_x_35) ;  /* 0x00000000000c0947 */ /* 0x000fea0003800000 */
[----:B------:R0:W-:Y:S01]  /*1090*/  UTMACMDFLUSH ;  /* 0x00000000000079b7 */ /* 0x0001e20000000000 */
[----:B------:R-:W-:Y:S05]  /*10a0*/  @P0 BRA `(.L_x_35) ;  /* 0x0000000000040947 */ /* 0x000fea0003800000 */
[----:B------:R-:W-:-:S04]  /*10b0*/  DEPBAR.LE SB0, 0x0 ;  /* 0x000080000000791a */ /* 0x000fc80000000000 */
.L_x_35:
[----:B------:R-:W-:Y:S05]  /*10c0*/  WARPSYNC.ALL ;  /* 0x0000000000007948 */ /* 0x000fea0003800000 */
[----:B------:R-:W-:Y:S01]  /*10d0*/  NOP ;  /* 0x0000000000007918 */ /* 0x000fe20000000000 */
[----:B-----5:R-:W-:Y:S06]  /*10e0*/  BAR.SYNC.DEFER_BLOCKING 0x0 ;  /* 0x0000000000007b1d */ /* 0x020fec0000010000 */
[----:B------:R-:W-:Y:S02]  /*10f0*/  BSSY.RECONVERGENT B3, `(.L_x_36) ;  /* 0x000000b000037945 */ /* 0x000fe40003800200 */
[----:B------:R-:W-:Y:S06]  /*1100*/  BAR.SYNC.DEFER_BLOCKING 0x0 ;  /* 0x0000000000007b1d */ /* 0x000fec0000010000 */
[----:B------:R5:W-:Y:S01]  /*1110*/  @!P0 STS [R11], RZ ;  /* 0x000000ff0b008388 */ /* 0x000be20000000800 */
[----:B------:R-:W-:Y:S01]  /*1120*/  NOP ;  /* 0x0000000000007918 */ /* 0x000fe20000000000 */
[----:B------:R-:W-:Y:S05]  /*1130*/  @P3 BRA `(.L_x_37) ;  /* 0x0000000000183947 */ /* 0x000fea0003800000 */
[----:B----4-:R-:W4:Y:S01]  /*1140*/  LDS R4, [UR8+0x8] ;  /* 0x00000808ff047984 */ /* 0x010f220008000800 */
[----:B------:R-:W2:Y:S01]  /*1150*/  LDC.64 R6, c[0x0][0x390] ;  /* 0x0000e400ff067b82 */ /* 0x000ea20000000a00 */
[----:B------:R-:W-:Y:S02]  /*1160*/  IMAD.MOV.U32 R5, RZ, RZ, 0x70 ;  /* 0x00000070ff057424 */ /* 0x000fe400078e00ff */
[----:B--2---:R2:W-:Y:S03]  /*1170*/  STS.64 [UR8], R6 ;  /* 0x00000006ff007988 */ /* 0x0045e60008000a08 */
[----:B----4-:R-:W-:-:S05]  /*1180*/  LOP3.LUT R4, R4, 0x10, R5, 0xd8, !PT ;  /* 0x0000001004047812 */ /* 0x010fca00078ed805 */
[----:B------:R2:W-:Y:S02]  /*1190*/  STS [UR8+0x8], R4 ;  /* 0x00000804ff007988 */ /* 0x0005e40008000808 */
.L_x_37:
[----:B----4-:R-:W-:Y:S05]  /*11a0*/  BSYNC.RECONVERGENT B3 ;  /* 0x0000000000037941 */ /* 0x010fea0003800200 */
.L_x_36:
[----:B------:R-:W-:Y:S04]  /*11b0*/  BSSY.RECONVERGENT B4, `(.L_x_38) ;  /* 0x0000011000047945 */ /* 0x000fe80003800200 */
[----:B------:R-:W-:Y:S04]  /*11c0*/  BSSY.RELIABLE B3, `(.L_x_39) ;  /* 0x000000e000037945 */ /* 0x000fe80003800100 */
[----:B------:R-:W-:Y:S05]  /*11d0*/  @P3 BRA `(.L_x_40) ;  /* 0x0000000000243947 */ /* 0x000fea0003800000 */
[----:B--2---:R-:W2:Y:S01]  /*11e0*/  LDS R4, [UR8+0x34] ;  /* 0x00003408ff047984 */ /* 0x004ea20008000800 */
[----:B------:R-:W-:-:S05]  /*11f0*/  IMAD.MOV.U32 R5, RZ, RZ, 0x3f000000 ;  /* 0x3f000000ff057424 */ /* 0x000fca00078e00ff */
[----:B--2---:R-:W-:-:S05]  /*1200*/  LOP3.LUT R4, R4, 0xff000000, R5, 0xb8, !PT ;  /* 0xff00000004047812 */ /* 0x004fca00078eb805 */
[----:B------:R2:W-:Y:S01]  /*1210*/  STS [UR8+0x34], R4 ;  /* 0x00003404ff007988 */ /* 0x0005e20008000808 */
[----:B------:R-:W-:Y:S05]  /*1220*/  @P3 BRA `(.L_x_41) ;  /* 0x00000000001c3947 */ /* 0x000fea0003800000 */
[----:B--2---:R-:W2:Y:S01]  /*1230*/  LDS R4, [UR8+0x38] ;  /* 0x00003808ff047984 */ /* 0x004ea20008000800 */
[----:B------:R-:W-:-:S05]  /*1240*/  IMAD.MOV.U32 R5, RZ, RZ, 0x7f ;  /* 0x0000007fff057424 */ /* 0x000fca00078e00ff */
[----:B--2---:R-:W-:-:S05]  /*1250*/  LOP3.LUT R4, R4, 0xff, R5, 0xb8, !PT ;  /* 0x000000ff04047812 */ /* 0x004fca00078eb805 */
[----:B------:R4:W-:Y:S02]  /*1260*/  STS [UR8+0x38], R4 ;  /* 0x00003804ff007988 */ /* 0x0009e40008000808 */
.L_x_40:
[----:B------:R-:W-:Y:S05]  /*1270*/  @P3 BREAK.RELIABLE B3 ;  /* 0x0000000000033942 */ /* 0x000fea0003800100 */
[----:B------:R-:W-:Y:S05]  /*1280*/  @P3 BRA `(.L_x_42) ;  /* 0x00000000000c3947 */ /* 0x000fea0003800000 */
[----:B------:R2:W-:Y:S02]  /*1290*/  STS [UR8+0x20], R3 ;  /* 0x00002003ff007988 */ /* 0x0005e40008000808 */
.L_x_41:
[----:B------:R-:W-:Y:S05]  /*12a0*/  BSYNC.RELIABLE B3 ;  /* 0x0000000000037941 */ /* 0x000fea0003800100 */
.L_x_39:
[----:B------:R2:W-:Y:S02]  /*12b0*/  @!P3 STS [UR8+0x24], R2 ;  /* 0x00002402ff00b988 */ /* 0x0005e40008000808 */
.L_x_42:
[----:B------:R-:W-:Y:S05]  /*12c0*/  BSYNC.RECONVERGENT B4 ;  /* 0x0000000000047941 */ /* 0x000fea0003800200 */
.L_x_38:
[----:B------:R-:W-:Y:S05]  /*12d0*/  WARPSYNC.ALL ;  /* 0x0000000000007948 */ /* 0x000fea0003800000 */
[----:B------:R-:W-:Y:S01]  /*12e0*/  NOP ;  /* 0x0000000000007918 */ /* 0x000fe20000000000 */
[----:B------:R-:W-:Y:S04]  /*12f0*/  BSSY.RECONVERGENT B4, `(.L_x_43) ;  /* 0x000000e000047945 */ /* 0x000fe80003800200 */
[----:B------:R-:W-:Y:S05]  /*1300*/  @P3 BRA `(.L_x_44) ;  /* 0x0000000000303947 */ /* 0x000fea0003800000 */
[----:B--23--:R-:W2:Y:S01]  /*1310*/  LDS R3, [UR8+0x34] ;  /* 0x00003408ff037984 */ /* 0x00cea20008000800 */
[----:B----4-:R-:W3:Y:S03]  /*1320*/  LDC.64 R4, c[0x0][0x3b8] ;  /* 0x0000ee00ff047b82 */ /* 0x010ee60000000a00 */
[----:B------:R-:W4:Y:S01]  /*1330*/  LDS R2, [UR8+0x1c] ;  /* 0x00001c08ff027984 */ /* 0x000f220008000800 */
[C---:B---3--:R-:W-:Y:S01]  /*1340*/  SHF.L.U64.HI R5, R4.reuse, 0x1, R5 ;  /* 0x0000000104057819 */ /* 0x048fe20000010205 */
[----:B------:R-:W-:-:S03]  /*1350*/  IMAD.SHL.U32 R4, R4, 0x2, RZ ;  /* 0x0000000204047824 */ /* 0x000fc600078e00ff */
[--C-:B------:R-:W-:Y:S02]  /*1360*/  SHF.R.U32.HI R7, RZ, 0x4, R5.reuse ;  /* 0x00000004ff077819 */ /* 0x100fe40000011605 */
[----:B------:R-:W-:-:S05]  /*1370*/  SHF.R.U64 R4, R4, 0x4, R5 ;  /* 0x0000000404047819 */ /* 0x000fca0000001205 */
[----:B------:R3:W-:Y:S01]  /*1380*/  STS [UR8+0xc], R4 ;  /* 0x00000c04ff007988 */ /* 0x0007e20008000808 */
[----:B--2---:R-:W-:Y:S02]  /*1390*/  LOP3.LUT R3, R3, 0x7, RZ, 0xb8, !PT ;  /* 0x0000000703037812 */ /* 0x004fe400078eb8ff */
[----:B----4-:R-:W-:-:S03]  /*13a0*/  LOP3.LUT R2, R2, 0xf, R7, 0xb8, !PT ;  /* 0x0000000f02027812 */ /* 0x010fc600078eb807 */
[----:B------:R3:W-:Y:S04]  /*13b0*/  STS [UR8+0x34], R3 ;  /* 0x00003403ff007988 */ /* 0x0007e80008000808 */
[----:B------:R3:W-:Y:S02]  /*13c0*/  STS [UR8+0x1c], R2 ;  /* 0x00001c02ff007988 */ /* 0x0007e40008000808 */
.L_x_44:
[----:B------:R-:W-:Y:S05]  /*13d0*/  BSYNC.RECONVERGENT B4 ;  /* 0x0000000000047941 */ /* 0x000fea0003800200 */
.L_x_43:
[----:B------:R-:W-:Y:S04]  /*13e0*/  BSSY.RECONVERGENT B5, `(.L_x_45) ;  /* 0x000001a000057945 */ /* 0x000fe80003800200 */
[----:B------:R-:W-:Y:S04]  /*13f0*/  BSSY.RELIABLE B4, `(.L_x_46) ;  /* 0x0000015000047945 */ /* 0x000fe80003800100 */
[----:B------:R-:W-:Y:S05]  /*1400*/  @P3 BRA `(.L_x_47) ;  /* 0x0000000000203947 */ /* 0x000fea0003800000 */
[----:B--23--:R-:W2:Y:S02]  /*1410*/  LDS R2, [UR8+0x34] ;  /* 0x00003408ff027984 */ /* 0x00cea40008000800 */
[----:B--2---:R-:W-:-:S05]  /*1420*/  LOP3.LUT R2, R2, 0x38, RZ, 0xb8, !PT ;  /* 0x0000003802027812 */ /* 0x004fca00078eb8ff */
[----:B------:R2:W-:Y:S01]  /*1430*/  STS [UR8+0x34], R2 ;  /* 0x00003402ff007988 */ /* 0x0005e20008000808 */
[----:B------:R-:W-:Y:S05]  /*1440*/  @P3 BRA `(.L_x_48) ;  /* 0x0000000000203947 */ /* 0x000fea0003800000 */
[----:B--2---:R-:W2:Y:S01]  /*1450*/  LDS R2, [UR8+0x8] ;  /* 0x00000808ff027984 */ /* 0x004ea20008000800 */
[----:B------:R-:W-:-:S05]  /*1460*/  IMAD.MOV.U32 R3, RZ, RZ, 0x780 ;  /* 0x00000780ff037424 */ /* 0x000fca00078e00ff */
[----:B--2---:R-:W-:-:S05]  /*1470*/  LOP3.LUT R2, R2, 0x500, R3, 0xd8, !PT ;  /* 0x0000050002027812 */ /* 0x004fca00078ed803 */
[----:B------:R2:W-:Y:S02]  /*1480*/  STS [UR8+0x8], R2 ;  /* 0x00000802ff007988 */ /* 0x0005e40008000808 */
.L_x_47:
[----:B------:R-:W-:Y:S05]  /*1490*/  @P3 BRA `(.L_x_49) ;  /* 0x0000000000283947 */ /* 0x000fea0003800000 */
[----:B--23--:R-:W2:Y:S02]  /*14a0*/  LDS R2, [UR8+0x8] ;  /* 0x00000808ff027984 */ /* 0x00cea40008000800 */
[----:B--2---:R-:W-:-:S05]  /*14b0*/  LOP3.LUT R2, R2, 0x1800, RZ, 0xb8, !PT ;  /* 0x0000180002027812 */ /* 0x004fca00078eb8ff */
[----:B------:R3:W-:Y:S02]  /*14c0*/  STS [UR8+0x8], R2 ;  /* 0x00000802ff007988 */ /* 0x0007e40008000808 */
.L_x_48:
[----:B------:R-:W-:Y:S05]  /*14d0*/  @P3 BREAK.RELIABLE B4 ;  /* 0x0000000000043942 */ /* 0x000fea0003800100 */
[----:B------:R-:W-:Y:S05]  /*14e0*/  @P3 BRA `(.L_x_50) ;  /* 0x0000000000243947 */ /* 0x000fea0003800000 */
[----:B--23--:R-:W2:Y:S01]  /*14f0*/  LDS R2, [UR8+0x8] ;  /* 0x00000808ff027984 */ /* 0x00cea20008000800 */
[----:B------:R-:W-:-:S05]  /*1500*/  IMAD.MOV.U32 R3, RZ, RZ, 0x6000 ;  /* 0x00006000ff037424 */ /* 0x000fca00078e00ff */
[----:B--2---:R-:W-:-:S04]  /*1510*/  LOP3.LUT R2, R2, 0x6000, R3, 0xd8, !PT ;  /* 0x0000600002027812 */ /* 0x004fc800078ed803 */
[----:B------:R-:W-:-:S05]  /*1520*/  LOP3.LUT R2, R2, 0x400000, RZ, 0xb8, !PT ;  /* 0x0040000002027812 */ /* 0x000fca00078eb8ff */
[----:B------:R2:W-:Y:S02]  /*1530*/  STS [UR8+0x8], R2 ;  /* 0x00000802ff007988 */ /* 0x0005e40008000808 */
.L_x_49:
[----:B------:R-:W-:Y:S05]  /*1540*/  BSYNC.RELIABLE B4 ;  /* 0x0000000000047941 */ /* 0x000fea0003800100 */
.L_x_46:
[----:B--23--:R-:W2:Y:S02]  /*1550*/  @!P3 LDS R2, [UR8+0x8] ;  /* 0x00000808ff02b984 */ /* 0x00cea40008000800 */
[----:B--2---:R-:W-:-:S05]  /*1560*/  @!P3 LOP3.LUT R2, R2, 0x8000, RZ, 0xb8, !PT ;  /* 0x000080000202b812 */ /* 0x004fca00078eb8ff */
[----:B------:R2:W-:Y:S02]  /*1570*/  @!P3 STS [UR8+0x8], R2 ;  /* 0x00000802ff00b988 */ /* 0x0005e40008000808 */
.L_x_50:
[----:B------:R-:W-:Y:S05]  /*1580*/  BSYNC.RECONVERGENT B5 ;  /* 0x0000000000057941 */ /* 0x000fea0003800200 */
.L_x_45:
[----:B------:R-:W-:Y:S05]  /*1590*/  WARPSYNC.ALL ;  /* 0x0000000000007948 */ /* 0x000fea0003800000 */
[----:B------:R-:W-:Y:S01]  /*15a0*/  NOP ;  /* 0x0000000000007918 */ /* 0x000fe20000000000 */
[----:B------:R-:W-:-:S04]  /*15b0*/  UIADD3 UR4, UPT, UPT, UR4, 0x100, URZ ;  /* 0x0000010004047890 */ /* 0x000fc8000fffe0ff */
[----:B------:R-:W-:-:S04]  /*15c0*/  UIADD3 UR14, UP0, UPT, UR4, UR14, URZ ;  /* 0x0000000e040e7290 */ /* 0x000fc8000ff1e0ff */
[----:B------:R-:W-:Y:S01]  /*15d0*/  ULEA.HI.X.SX32 UR15, UR4, UR15, 0x1, UP0 ;  /* 0x0000000f040f7291 */ /* 0x000fe200080f0eff */
[----:B------:R-:W-:Y:S11]  /*15e0*/  @P0 BRA `(.L_x_51) ;  /* 0x0000000000300947 */ /* 0x000ff60003800000 */
[----:B--23--:R-:W2:Y:S01]  /*15f0*/  S2R R2, SR_LANEID ;  /* 0x0000000000027919 */ /* 0x00cea20000000000 */
[----:B------:R-:W-:Y:S05]  /*1600*/  WARPSYNC.ALL ;  /* 0x0000000000007948 */ /* 0x000fea0003800000 */
[----:B------:R-:W-:Y:S01]  /*1610*/  NOP ;  /* 0x0000000000007918 */ /* 0x000fe20000000000 */
[----:B--2-4-:R-:W-:-:S05]  /*1620*/  IMAD.SHL.U32 R4, R2, 0x4, RZ ;  /* 0x0000000402047824 */ /* 0x014fca00078e00ff */
[----:B------:R-:W2:Y:S01]  /*1630*/  LDS R5, [R4+UR8] ;  /* 0x0000000804057984 */ /* 0x000ea20008000800 */
[----:B------:R-:W-:-:S05]  /*1640*/  IADD3 R2, P1, PT, R4, UR14, RZ ;  /* 0x0000000e04027c10 */ /* 0x000fca000ff3e0ff */
[----:B------:R-:W-:-:S05]  /*1650*/  IMAD.X R3, RZ, RZ, UR15, P1 ;  /* 0x0000000fff037e24 */ /* 0x000fca00088e06ff */
[----:B--2---:R2:W3:Y:S01]  /*1660*/  ATOMG.E.EXCH.STRONG.GPU PT, RZ, [R2], R5 ;  /* 0x0000000502ff73a8 */ /* 0x0044e200041ee100 */
[----:B------:R-:W-:-:S04]  /*1670*/  DEPBAR {5,4,3,2,1,0} ;  /* 0x0000003f0000791a */ /* 0x000fc80000000000 */
[----:B------:R-:W4:Y:S02]  /*1680*/  CCTL.E.C.LDCU.IV.DEEP [UR14] ;  /* 0x000000000e007540 */ /* 0x000f240009c08000 */
[----:B----4-:R2:W-:Y:S01]  /*1690*/  UTMACCTL.IV [UR14] ;  /* 0x000000000e0079b9 */ /* 0x0105e20008000000 */
[----:B------:R-:W-:Y:S01]  /*16a0*/  NOP ;  /* 0x0000000000007918 */ /* 0x000fe20000000000 */
.L_x_51:
[----:B------:R-:W-:Y:S05]  /*16b0*/  @P0 BRA `(.L_x_52) ;  /* 0x00000000000c0947 */ /* 0x000fea0003800000 */
[----:B------:R0:W-:Y:S01]  /*16c0*/  UTMACMDFLUSH ;  /* 0x00000000000079b7 */ /* 0x0001e20000000000 */
[----:B------:R-:W-:Y:S05]  /*16d0*/  @P0 BRA `(.L_x_52) ;  /* 0x0000000000040947 */ /* 0x000fea0003800000 */
[----:B------:R-:W-:-:S04]  /*16e0*/  DEPBAR.LE SB0, 0x0 ;  /* 0x000080000000791a */ /* 0x000fc80000000000 */
.L_x_52:
[----:B------:R-:W-:Y:S05]  /*16f0*/  WARPSYNC.ALL ;  /* 0x0000000000007948 */ /* 0x000fea0003800000 */
[----:B------:R-:W-:Y:S01]  /*1700*/  NOP ;  /* 0x0000000000007918 */ /* 0x000fe20000000000 */
[----:B---3--:R-:W-:Y:S01]  /*1710*/  BAR.SYNC.DEFER_BLOCKING 0x0 ;  /* 0x0000000000007b1d */ /* 0x008fe20000010000 */
[----:B--2---:R-:W-:Y:S01]  /*1720*/  SHF.R.U32.HI R2, RZ, 0x5, R0 ;  /* 0x00000005ff027819 */ /* 0x004fe20000011600 */
[----:B------:R-:W-:Y:S01]  /*1730*/  UIADD3 UR6, UPT, UPT, UR8, 0x18010, URZ ;  /* 0x0001801008067890 */ /* 0x000fe2000fffe0ff */
[----:B------:R-:W-:Y:S01]  /*1740*/  ISETP.GE.AND P0, PT, R10, 0x1, PT ;  /* 0x000000010a00780c */ /* 0x000fe20003f06270 */
[----:B------:R-:W-:Y:S01]  /*1750*/  USHF.L.U32 UR23, UR13, 0x7, URZ ;  /* 0x000000070d177899 */ /* 0x000fe200080006ff */
[----:B------:R-:W-:Y:S01]  /*1760*/  R2UR UR9, R2 ;  /* 0x00000000020972ca */ /* 0x000fe200000e0000 */
[----:B------:R-:W-:Y:S01]  /*1770*/  VOTEU.ALL UP0, P3 ;  /* 0x0000000000ff7886 */ /* 0x000fe20001800000 */
[----:B------:R-:W-:Y:S01]  /*1780*/  UMOV UR4, 0x1 ;  /* 0x0000000100047882 */ /* 0x000fe20000000000 */
[----:B------:R-:W-:Y:S01]  /*1790*/  VOTEU.ALL UP1, P3 ;  /* 0x0000000000ff7886 */ /* 0x000fe20001820000 */
[----:B------:R-:W-:Y:S01]  /*17a0*/  USHF.L.U32 UR7, UR16, 0x6, URZ ;  /* 0x0000000610077899 */ /* 0x000fe200080006ff */
[----:B------:R-:W-:Y:S01]  /*17b0*/  BSSY.RECONVERGENT B5, `(.L_x_53) ;  /* 0x0000018000057945 */ /* 0x000fe20003800200 */
[----:B------:R-:W-:-:S04]  /*17c0*/  @!UP0 UIADD3 UR18, UPT, UPT, -UR4, 0x100000, URZ ;  /* 0x0010000004128890 */ /* 0x000fc8000fffe1ff */
[----:B------:R-:W-:Y:S02]  /*17d0*/  @!UP0 USHF.L.U32 UR19, UR18, 0xb, URZ ;  /* 0x0000000b12138899 */ /* 0x000fe400080006ff */
[----:B------:R-:W-:Y:S02]  /*17e0*/  @!UP0 USHF.L.U32 UR18, UR18, 0x1, URZ ;  /* 0x0000000112128899 */ /* 0x000fe400080006ff */
[----:B------:R-:W-:-:S04]  /*17f0*/  @!UP0 UIADD3 UR4, UPT, UPT, -UR4, 0x100000, URZ ;  /* 0x0010000004048890 */ /* 0x000fc8000fffe1ff */
[----:B------:R-:W-:Y:S02]  /*1800*/  @!UP0 USHF.L.U32 UR5, UR4, 0xb, URZ ;  /* 0x0000000b04058899 */ /* 0x000fe400080006ff */
[----:B------:R-:W-:Y:S01]  /*1810*/  @!UP0 USHF.L.U32 UR4, UR4, 0x1, URZ ;  /* 0x0000000104048899 */ /* 0x000fe200080006ff */
[----:B------:R-:W-:Y:S01]  /*1820*/  VOTEU.ALL UP0, P3 ;  /* 0x0000000000ff7886 */ /* 0x000fe20001800000 */
[----:B------:R-:W2:Y:S04]  /*1830*/  FENCE.VIEW.ASYNC.S ;  /* 0x00000000000073c6 */ /* 0x000ea80000000000 */
[----:B--2---:R2:W3:Y:S06]  /*1840*/  @!UP0 SYNCS.EXCH.64 URZ, [UR8+0x18000], UR18 ;  /* 0x0180001208ff85b2 */ /* 0x0044ec0008000100 */
[----:B------:R2:W3:Y:S02]  /*1850*/  @!UP1 SYNCS.EXCH.64 URZ, [UR8+0x18010], UR4 ;  /* 0x0180100408ff95b2 */ /* 0x0004e40008000100 */
[----:B---3--:R-:W-:Y:S06]  /*1860*/  BAR.SYNC.DEFER_BLOCKING 0x0 ;  /* 0x0000000000007b1d */ /* 0x008fec0000010000 */
[----:B------:R-:W-:Y:S05]  /*1870*/  @P3 BRA `(.L_x_54) ;  /* 0x00000000002c3947 */ /* 0x000fea0003800000 */
[----:B--2---:R-:W-:Y:S02]  /*1880*/  UMOV UR4, 0x1 ;  /* 0x0000000100047882 */ /* 0x004fe40000000000 */
[----:B------:R-:W-:-:S04]  /*1890*/  UIADD3 UR18, UPT, UPT, -UR4, 0x100000, URZ ;  /* 0x0010000004127890 */ /* 0x000fc8000fffe1ff */
[----:B------:R-:W-:Y:S02]  /*18a0*/  USHF.L.U32 UR19, UR18, 0xb, URZ ;  /* 0x0000000b12137899 */ /* 0x000fe400080006ff */
[----:B------:R-:W-:Y:S02]  /*18b0*/  USHF.L.U32 UR18, UR18, 0x1, URZ ;  /* 0x0000000112127899 */ /* 0x000fe400080006ff */
[----:B------:R-:W-:-:S04]  /*18c0*/  UIADD3 UR4, UPT, UPT, -UR4, 0x100000, URZ ;  /* 0x0010000004047890 */ /* 0x000fc8000fffe1ff */
[----:B------:R-:W-:Y:S02]  /*18d0*/  USHF.L.U32 UR5, UR4, 0xb, URZ ;  /* 0x0000000b04057899 */ /* 0x000fe400080006ff */
[----:B------:R-:W-:Y:S01]  /*18e0*/  USHF.L.U32 UR4, UR4, 0x1, URZ ;  /* 0x0000000104047899 */ /* 0x000fe200080006ff */
[----:B------:R-:W2:Y:S03]  /*18f0*/  FENCE.VIEW.ASYNC.S ;  /* 0x00000000000073c6 */ /* 0x000ea60000000000 */
[----:B--2---:R3:W2:Y:S08]  /*1900*/  SYNCS.EXCH.64 URZ, [UR8+0x18008], UR18 ;  /* 0x0180081208ff75b2 */ /* 0x0046b00008000100 */
[----:B------:R3:W4:Y:S02]  /*1910*/  SYNCS.EXCH.64 URZ, [UR8+0x18018], UR4 ;  /* 0x0180180408ff75b2 */ /* 0x0007240008000100 */
[----:B---3--:R-:W-:Y:S01]  /*1920*/  NOP ;  /* 0x0000000000007918 */ /* 0x008fe20000000000 */
.L_x_54:
[----:B--2---:R-:W-:Y:S05]  /*1930*/  BSYNC.RECONVERGENT B5 ;  /* 0x0000000000057941 */ /* 0x004fea0003800200 */
.L_x_53:
[----:B------:R-:W-:Y:S05]  /*1940*/  @!P0 BRA `(.L_x_55) ;  /* 0x0000000c00508947 */ /* 0x000fea0003800000 */
[----:B----4-:R-:W-:Y:S01]  /*1950*/  BAR.SYNC.DEFER_BLOCKING 0x0 ;  /* 0x0000000000007b1d */ /* 0x010fe20000010000 */
[----:B------:R-:W-:Y:S01]  /*1960*/  @!P3 IMAD.MOV.U32 R2, RZ, RZ, 0xc000 ;  /* 0x0000c000ff02b424 */ /* 0x000fe200078e00ff */
[----:B------:R-:W-:Y:S01]  /*1970*/  ELECT P1, URZ, PT ;  /* 0x0000000000ff782f */ /* 0x000fe20003820000 */
[----:B------:R-:W-:-:S03]  /*1980*/  ULOP3.LUT UR4, UR9, 0x1, URZ, 0xc0, !UPT ;  /* 0x0000000109047892 */ /* 0x000fc6000f8ec0ff */
[C---:B------:R-:W-:Y:S02]  /*1990*/  ISETP.LT.U32.AND P1, PT, R68.reuse, 0x40, P1 ;  /* 0x000000404400780c */ /* 0x040fe40000f21070 */
[----:B------:R-:W-:Y:S01]  /*19a0*/  ELECT P0, URZ, PT ;  /* 0x0000000000ff782f */ /* 0x000fe20003800000 */
[----:B------:R-:W-:Y:S02]  /*19b0*/  ULEA UR20, UR4, UR8, 0xe ;  /* 0x0000000804147291 */ /* 0x000fe4000f8e70ff */
[----:B------:R-:W-:Y:S01]  /*19c0*/  USHF.L.U32 UR22, UR4, 0x6, URZ ;  /* 0x0000000604167899 */ /* 0x000fe200080006ff */
[----:B------:R-:W-:Y:S01]  /*19d0*/  ISETP.LT.U32.AND P0, PT, R68, 0x40, P0 ;  /* 0x000000404400780c */ /* 0x000fe20000701070 */
[----:B------:R-:W-:Y:S01]  /*19e0*/  UIMAD UR4, UR4, -0x2000, UR20 ;  /* 0xffffe000040478a4 */ /* 0x000fe2000f8e0214 */
[----:B------:R-:W-:-:S04]  /*19f0*/  UMOV UR19, UR7 ;  /* 0x0000000700137c82 */ /* 0x000fc80008000000 */
[----:B------:R-:W-:Y:S01]  /*1a00*/  UMOV UR18, UR22 ;  /* 0x0000001600127c82 */ /* 0x000fe20008000000 */
[----:B------:R-:W-:Y:S01]  /*1a10*/  VOTEU.ANY UP0, P1 ;  /* 0x0000000000ff7886 */ /* 0x000fe20000800100 */
[----:B------:R2:W-:Y:S01]  /*1a20*/  @!P3 SYNCS.ARRIVE.TRANS64 RZ, [UR8+0x18000], R2 ;  /* 0x01800002ffffb9a7 */ /* 0x0005e20008000008 */
[----:B------:R3:W-:Y:S06]  /*1a30*/  MEMBAR.ALL.CTA ;  /* 0x0000000000007992 */ /* 0x0007ec0000008000 */
[----:B---3--:R-:W3:Y:S01]  /*1a40*/  FENCE.VIEW.ASYNC.S ;  /* 0x00000000000073c6 */ /* 0x008ee20000000000 */
[----:B------:R-:W-:Y:S01]  /*1a50*/  @UP0 UIADD3 UR21, UPT, UPT, UR8, 0x18000, URZ ;  /* 0x0001800008150890 */ /* 0x000fe2000fffe0ff */
[----:B---3--:R-:W-:Y:S01]  /*1a60*/  VOTEU.ANY UP0, P1 ;  /* 0x0000000000ff7886 */ /* 0x008fe20000800100 */
[----:B------:R-:W-:-:S05]  /*1a70*/  VOTEU.ANY UP1, P0 ;  /* 0x0000000000ff7886 */ /* 0x000fca0000020100 */
[----:B------:R-:W-:Y:S02]  /*1a80*/  @UP1 UIADD3 UR16, UPT, UPT, UR4, 0x10000, URZ ;  /* 0x0001000004101890 */ /* 0x000fe4000fffe0ff */
[----:B------:R-:W-:Y:S01]  /*1a90*/  @UP1 UIADD3 UR17, UPT, UPT, UR8, 0x18000, URZ ;  /* 0x0001800008111890 */ /* 0x000fe2000fffe0ff */
[----:B------:R-:W-:Y:S01]  /*1aa0*/  VOTEU.ANY UP1, P0 ;  /* 0x0000000000ff7886 */ /* 0x000fe20000020100 */
[----:B------:R-:W-:Y:S06]  /*1ab0*/  BAR.SYNC.DEFER_BLOCKING 0x0 ;  /* 0x0000000000007b1d */ /* 0x000fec0000010000 */
[----:B------:R2:W-:Y:S01]  /*1ac0*/  @UP0 UTMALDG.2D [UR20], [UR10] ;  /* 0x000000140a0005b4 */ /* 0x0005e20008008000 */
[----:B------:R-:W-:Y:S01]  /*1ad0*/  UISETP.NE.U32.AND UP0, UPT, UR9, URZ, UPT ;  /* 0x000000ff0900728c */ /* 0x000fe2000bf05070 */
[----:B------:R-:W-:Y:S06]  /*1ae0*/  BAR.SYNC.DEFER_BLOCKING 0x0 ;  /* 0x0000000000007b1d */ /* 0x000fec0000010000 */
[----:B------:R2:W-:Y:S02]  /*1af0*/  @UP1 UTMALDG.2D [UR16], [UR32] ;  /* 0x00000010200015b4 */ /* 0x0005e40008008000 */
[----:B------:R-:W-:Y:S06]  /*1b00*/  BAR.SYNC.DEFER_BLOCKING 0x0 ;  /* 0x0000000000007b1d */ /* 0x000fec0000010000 */
[----:B------:R-:W3:Y:S02]  /*1b10*/  SYNCS.PHASECHK.TRANS64.TRYWAIT P0, [UR8+0x18000], RZ ;  /* 0x018000ffff0075a7 */ /* 0x000ee40008001108 */
[----:B--23--:R-:W-:Y:S05]  /*1b20*/  @!P0 BRA `(.L_x_56) ;  /* 0x0000001000cc8947 */ /* 0x00cfea0003800000 */
.L_x_70:
[----:B------:R-:W-:Y:S05]  /*1b30*/  BRA.U UP0, `(.L_x_57) ;  /* 0x0000000100c87547 */ /* 0x000fea000b800000 */
[----:B------:R-:W-:Y:S02]  /*1b40*/  USHF.R.U32.HI UR16, URZ, 0x4, UR8 ;  /* 0x00000004ff107899 */ /* 0x000fe40008011608 */
[----:B------:R-:W-:Y:S02]  /*1b50*/  UIADD3 UR13, UPT, UPT, UR8, 0x10000, URZ ;  /* 0x00010000080d7890 */ /* 0x000fe4000fffe0ff */
[----:B------:R-:W-:Y:S02]  /*1b60*/  USGXT.U32 UR16, UR16, 0xe ;  /* 0x0000000e1010789a */ /* 0x000fe40008000000 */
[----:B------:R-:W-:Y:S02]  /*1b70*/  USHF.R.U32.HI UR13, URZ, 0x4, UR13 ;  /* 0x00000004ff0d7899 */ /* 0x000fe4000801160d */
[----:B------:R-:W-:Y:S02]  /*1b80*/  UIADD3 UR48, UP0, UPT, UR16, 0x2, URZ ;  /* 0x0000000210307890 */ /* 0x000fe4000ff1e0ff */
[----:B------:R-:W-:Y:S01]  /*1b90*/  USGXT.U32 UR18, UR13, 0xe ;  /* 0x0000000e0d12789a */ /* 0x000fe20008000000 */
[----:B------:R-:W-:Y:S01]  /*1ba0*/  UMOV UR4, URZ ;  /* 0x000000ff00047c82 */ /* 0x000fe20008000000 */
[----:B------:R-:W-:Y:S01]  /*1bb0*/  UMOV UR5, URZ ;  /* 0x000000ff00057c82 */ /* 0x000fe20008000000 */
[----:B------:R-:W-:-:S02]  /*1bc0*/  UIADD3.X UR49, UPT, UPT, UR4, 0x40004040, URZ, UP0, !UPT ;  /* 0x4000404004317890 */ /* 0x000fc400087fe4ff */
[----:B------:R-:W-:Y:S02]  /*1bd0*/  UIADD3 UR50, UP0, UPT, UR18, 0x2, URZ ;  /* 0x0000000212327890 */ /* 0x000fe4000ff1e0ff */
[----:B------:R-:W-:Y:S02]  /*1be0*/  UIADD3.64 UR26, UPT, UPT, UR48, 0x4, URZ ;  /* 0x00000004301a7897 */ /* 0x000fe4000fffe0ff */
[----:B------:R-:W-:Y:S02]  /*1bf0*/  UIADD3.X UR51, UPT, UPT, UR5, 0x40004040, URZ, UP0, !UPT ;  /* 0x4000404005337890 */ /* 0x000fe400087fe4ff */
[----:B------:R-:W-:Y:S02]  /*1c00*/  UIADD3.64 UR4, UPT, UPT, UR48, 0x2, URZ ;  /* 0x0000000230047897 */ /* 0x000fe4000fffe0ff */
[----:B------:R-:W-:Y:S02]  /*1c10*/  UIADD3.64 UR24, UPT, UPT, UR50, 0x2, URZ ;  /* 0x0000000232187897 */ /* 0x000fe4000fffe0ff */
[----:B------:R-:W-:-:S02]  /*1c20*/  UIADD3.64 UR28, UPT, UPT, UR50, 0x4, URZ ;  /* 0x00000004321c7897 */ /* 0x000fc4000fffe0ff */
[----:B------:R-:W-:Y:S02]  /*1c30*/  UIADD3.64 UR30, UPT, UPT, UR48, 0x3fe, URZ ;  /* 0x000003fe301e7897 */ /* 0x000fe4000fffe0ff */
[----:B------:R-:W-:Y:S02]  /*1c40*/  UIADD3.64 UR34, UPT, UPT, UR50, 0x1fe, URZ ;  /* 0x000001fe32227897 */ /* 0x000fe4000fffe0ff */
[----:B------:R-:W-:Y:S02]  /*1c50*/  UIADD3.64 UR36, UPT, UPT, UR48, 0x400, URZ ;  /* 0x0000040030247897 */ /* 0x000fe4000fffe0ff */
[----:B------:R-:W-:Y:S02]  /*1c60*/  UIADD3.64 UR38, UPT, UPT, UR50, 0x200, URZ ;  /* 0x0000020032267897 */ /* 0x000fe4000fffe0ff */
[----:B------:R-:W-:Y:S02]  /*1c70*/  UIADD3.64 UR40, UPT, UPT, UR48, 0x402, URZ ;  /* 0x0000040230287897 */ /* 0x000fe4000fffe0ff */
[----:B------:R-:W-:Y:S01]  /*1c80*/  UIADD3.64 UR42, UPT, UPT, UR50, 0x202, URZ ;  /* 0x00000202322a7897 */ /* 0x000fe2000fffe0ff */
[----:B------:R-:W-:Y:S01]  /*1c90*/  UMOV UR20, 0x0 ;  /* 0x0000000000147882 */ /* 0x000fe20000000000 */
[----:B------:R-:W-:Y:S01]  /*1ca0*/  UMOV UR21, 0x8100490 ;  /* 0x0810049000157882 */ /* 0x000fe20000000000 */
[----:B------:R-:W-:Y:S01]  /*1cb0*/  UIADD3.64 UR44, UPT, UPT, UR48, 0x404, URZ ;  /* 0x00000404302c7897 */ /* 0x000fe2000fffe0ff */
[----:B------:R-:W-:Y:S01]  /*1cc0*/  UMOV UR17, 0x40004040 ;  /* 0x4000404000117882 */ /* 0x000fe20000000000 */
[----:B------:R-:W-:Y:S01]  /*1cd0*/  UIADD3.64 UR46, UPT, UPT, UR50, 0x204, URZ ;  /* 0x00000204322e7897 */ /* 0x000fe2000fffe0ff */
[----:B------:R-:W-:Y:S01]  /*1ce0*/  UMOV UR19, 0x40004040 ;  /* 0x4000404000137882 */ /* 0x000fe20000000000 */
[----:B------:R-:W-:Y:S01]  /*1cf0*/  UMOV UR52, 0x0 ;  /* 0x0000000000347882 */ /* 0x000fe20000000000 */
[----:B------:R-:W-:Y:S01]  /*1d00*/  UMOV UR53, 0x8100490 ;  /* 0x0810049000357882 */ /* 0x000fe20000000000 */
[----:B------:R-:W-:Y:S01]  /*1d10*/  UMOV UR54, 0x0 ;  /* 0x0000000000367882 */ /* 0x000fe20000000000 */
[----:B------:R-:W-:Y:S01]  /*1d20*/  UMOV UR55, 0x8100490 ;  /* 0x0810049000377882 */ /* 0x000fe20000000000 */
[----:B------:R2:W-:Y:S01]  /*1d30*/  UTCHMMA gdesc[UR16], gdesc[UR18], tmem[UR12], tmem[UR20], idesc[UR21], !UPT ;  /* 0x00ff1412100075ea */ /* 0x0005e2000f80000c */
[----:B------:R-:W-:Y:S01]  /*1d40*/  UMOV UR56, 0x0 ;  /* 0x0000000000387882 */ /* 0x000fe20000000000 */
[----:B------:R-:W-:Y:S01]  /*1d50*/  UMOV UR57, 0x8100490 ;  /* 0x0810049000397882 */ /* 0x000fe20000000000 */
[----:B------:R2:W-:Y:S01]  /*1d60*/  UTCHMMA gdesc[UR48], gdesc[UR50], tmem[UR12], tmem[UR52], idesc[UR53], UPT ;  /* 0x00ff3432300075ea */ /* 0x0005e2000b80000c */
        /* <DEDUP_REMOVED lines=12> */
[----:B------:R2:W-:Y:S01]  /*1e30*/  UTCHMMA gdesc[UR40], gdesc[UR42], tmem[UR12], tmem[UR62], idesc[UR63], UPT ;  /* 0x00ff3e2a280075ea */ /* 0x0005e2000b80000c */
[----:B------:R2:W-:Y:S01]  /*1e40*/  UTCHMMA gdesc[UR44], gdesc[UR46], tmem[UR12], tmem[UR64], idesc[UR65], UPT ;  /* 0x00ff402e2c0075ea */ /* 0x0005e2000b80000c */
[----:B------:R-:W-:Y:S01]  /*1e50*/  NOP ;  /* 0x0000000000007918 */ /* 0x000fe20000000000 */
.L_x_57:
[----:B------:R-:W-:Y:S01]  /*1e60*/  ELECT P0, URZ, PT ;  /* 0x0000000000ff782f */ /* 0x000fe20003800000 */
[----:B--2---:R-:W-:Y:S01]  /*1e70*/  UMOV UR4, UR6 ;  /* 0x0000000600047c82 */ /* 0x004fe20008000000 */
[----:B------:R-:W-:Y:S02]  /*1e80*/  UMOV UR5, URZ ;  /* 0x000000ff00057c82 */ /* 0x000fe40008000000 */
[----:B------:R-:W-:-:S13]  /*1e90*/  ISETP.LT.U32.AND P0, PT, R68, 0x20, P0 ;  /* 0x000000204400780c */ /* 0x000fda0000701070 */
[----:B------:R-:W-:Y:S01]  /*1ea0*/  VOTEU.ANY UP0, P0 ;  /* 0x0000000000ff7886 */ /* 0x000fe20000000100 */
[----:B------:R-:W-:Y:S01]  /*1eb0*/  VOTEU.ANY UP1, P0 ;  /* 0x0000000000ff7886 */ /* 0x000fe20000020100 */
[----:B------:R-:W-:-:S03]  /*1ec0*/  ISETP.GE.U32.AND P0, PT, R10, 0x81, PT ;  /* 0x000000810a00780c */ /* 0x000fc60003f06070 */
[----:B------:R-:W-:Y:S02]  /*1ed0*/  @UP0 UMOV UR4, UR4 ;  /* 0x0000000400040c82 */ /* 0x000fe40008000000 */
[----:B------:R2:W-:Y:S01]  /*1ee0*/  @UP1 UTCBAR [UR4], URZ ;  /* 0x000000ff040013e9 */ /* 0x0005e200080000ff */
[----:B------:R-:W-:Y:S06]  /*1ef0*/  BAR.SYNC.DEFER_BLOCKING 0x0 ;  /* 0x0000000000007b1d */ /* 0x000fec0000010000 */
[----:B------:R-:W3:Y:S02]  /*1f00*/  SYNCS.PHASECHK.TRANS64.TRYWAIT P1, [UR8+0x18010], RZ ;  /* 0x018010ffff0075a7 */ /* 0x000ee40008021108 */
[----:B--23--:R-:W-:Y:S05]  /*1f10*/  @!P1 BRA `(.L_x_58) ;  /* 0x0000000c00dc9947 */ /* 0x00cfea0003800000 */
.L_x_71:
[----:B------:R-:W-:Y:S01]  /*1f20*/  IMAD.MOV.U32 R2, RZ, RZ, RZ ;  /* 0x000000ffff027224 */ /* 0x000fe200078e00ff */
[----:B------:R-:W-:Y:S06]  /*1f30*/  @!P0 BRA `(.L_x_55) ;  /* 0x0000000400d48947 */ /* 0x000fec0003800000 */
[----:B------:R-:W2:Y:S01]  /*1f40*/  LDCU UR34, c[0x0][0x3a0] ;  /* 0x00007400ff2277ac */ /* 0x000ea20008000800 */
[----:B------:R-:W-:Y:S01]  /*1f50*/  UMOV UR35, 0x80 ;  /* 0x0000008000237882 */ /* 0x000fe20000000000 */
[----:B------:R-:W-:-:S05]  /*1f60*/  UMOV UR13, 0x1 ;  /* 0x00000001000d7882 */ /* 0x000fca0000000000 */
.L_x_62:
[----:B------:R-:W-:Y:S01]  /*1f70*/  BAR.SYNC.DEFER_BLOCKING 0x0 ;  /* 0x0000000000007b1d */ /* 0x000fe20000010000 */
[----:B------:R-:W-:Y:S01]  /*1f80*/  ULEA UR42, UR13, UR8, 0x3 ;  /* 0x000000080d2a7291 */ /* 0x000fe2000f8e18ff */
[----:B------:R-:W-:Y:S01]  /*1f90*/  @!P3 IMAD.MOV.U32 R3, RZ, RZ, 0xc000 ;  /* 0x0000c000ff03b424 */ /* 0x000fe200078e00ff */
[----:B------:R-:W-:Y:S01]  /*1fa0*/  ELECT P1, URZ, PT ;  /* 0x0000000000ff782f */ /* 0x000fe20003820000 */
[----:B------:R-:W-:-:S03]  /*1fb0*/  ULEA UR16, UR13, UR8, 0xf ;  /* 0x000000080d107291 */ /* 0x000fc6000f8e78ff */
[----:B------:R-:W-:Y:S01]  /*1fc0*/  ISETP.LT.U32.AND P1, PT, R68, 0x40, P1 ;  /* 0x000000404400780c */ /* 0x000fe20000f21070 */
[----:B------:R-:W-:Y:S01]  /*1fd0*/  ULOP3.LUT UR5, UR9, 0x1, URZ, 0xc0, !UPT ;  /* 0x0000000109057892 */ /* 0x000fe2000f8ec0ff */
[----:B------:R-:W-:-:S03]  /*1fe0*/  ELECT P0, URZ, PT ;  /* 0x0000000000ff782f */ /* 0x000fc60003800000 */
[----:B------:R-:W-:Y:S02]  /*1ff0*/  ULEA UR20, UR5, UR16, 0xe ;  /* 0x0000001005147291 */ /* 0x000fe4000f8e70ff */
[----:B------:R-:W-:Y:S01]  /*2000*/  ULEA UR22, UR5, UR35, 0x6 ;  /* 0x0000002305167291 */ /* 0x000fe2000f8e30ff */
[----:B------:R-:W-:Y:S01]  /*2010*/  ISETP.LT.U32.AND P0, PT, R68, 0x40, P0 ;  /* 0x000000404400780c */ /* 0x000fe20000701070 */
[----:B------:R-:W-:-:S04]  /*2020*/  ULEA UR4, UR13, UR8, 0xe ;  /* 0x000000080d047291 */ /* 0x000fc8000f8e70ff */
[----:B------:R-:W-:Y:S01]  /*2030*/  VOTEU.ANY UP0, P1 ;  /* 0x0000000000ff7886 */ /* 0x000fe20000800100 */
[----:B------:R-:W-:Y:S01]  /*2040*/  UIADD3 UR17, UPT, UPT, UR4, 0x10000, URZ ;  /* 0x0001000004117890 */ /* 0x000fe2000fffe0ff */
[----:B------:R-:W-:Y:S01]  /*2050*/  UMOV UR6, UR22 ;  /* 0x0000001600067c82 */ /* 0x000fe20008000000 */
[----:B------:R3:W-:Y:S01]  /*2060*/  @!P3 SYNCS.ARRIVE.TRANS64 RZ, [UR42+0x18000], R3 ;  /* 0x01800003ffffb9a7 */ /* 0x0007e2000800002a */
[----:B------:R4:W-:Y:S06]  /*2070*/  MEMBAR.ALL.CTA ;  /* 0x0000000000007992 */ /* 0x0009ec0000008000 */
[----:B----4-:R-:W4:Y:S01]  /*2080*/  FENCE.VIEW.ASYNC.S ;  /* 0x00000000000073c6 */ /* 0x010f220000000000 */
[----:B------:R-:W-:Y:S01]  /*2090*/  @UP0 UIADD3 UR21, UPT, UPT, UR42, 0x18000, URZ ;  /* 0x000180002a150890 */ /* 0x000fe2000fffe0ff */
[----:B----4-:R-:W-:Y:S01]  /*20a0*/  VOTEU.ANY UP0, P1 ;  /* 0x0000000000ff7886 */ /* 0x010fe20000800100 */
[----:B------:R-:W-:Y:S01]  /*20b0*/  VOTEU.ANY UP1, P0 ;  /* 0x0000000000ff7886 */ /* 0x000fe20000020100 */
[----:B------:R-:W-:Y:S01]  /*20c0*/  ULEA UR4, UR5, UR17, 0xd ;  /* 0x0000001105047291 */ /* 0x000fe2000f8e68ff */
[----:B---3--:R-:W-:-:S03]  /*20d0*/  IMAD.U32 R3, R2, -0x80000000, RZ ;  /* 0x8000000002037824 */ /* 0x008fc600078e00ff */
        /* <DEDUP_REMOVED lines=8> */
[----:B------:R-:W4:Y:S02]  /*2160*/  SYNCS.PHASECHK.TRANS64.TRYWAIT P0, [UR42+0x18000], R3 ;  /* 0x01800003ff0075a7 */ /* 0x000f24000800112a */
[----:B---34-:R-:W-:Y:S05]  /*2170*/  @!P0 BRA `(.L_x_59) ;  /* 0x0000000c00508947 */ /* 0x018fea0003800000 */
.L_x_72:
[----:B------:R-:W-:Y:S05]  /*2180*/  BRA.U UP0, `(.L_x_60) ;  /* 0x0000000100f47547 */ /* 0x000fea000b800000 */
[----:B------:R-:W-:Y:S02]  /*2190*/  USHF.R.U32.HI UR20, URZ, 0x4, UR16 ;  /* 0x00000004ff147899 */ /* 0x000fe40008011610 */
[----:B------:R-:W-:Y:S02]  /*21a0*/  USHF.R.U32.HI UR24, URZ, 0x4, UR17 ;  /* 0x00000004ff187899 */ /* 0x000fe40008011611 */
[----:B------:R-:W-:Y:S02]  /*21b0*/  USGXT.U32 UR20, UR20, 0xe ;  /* 0x0000000e1414789a */ /* 0x000fe40008000000 */
[----:B------:R-:W-:Y:S02]  /*21c0*/  USGXT.U32 UR24, UR24, 0xe ;  /* 0x0000000e1818789a */ /* 0x000fe40008000000 */
[----:B------:R-:W-:Y:S02]  /*21d0*/  UIADD3 UR28, UP0, UPT, UR20, 0x2, URZ ;  /* 0x00000002141c7890 */ /* 0x000fe4000ff1e0ff */
[----:B------:R-:W-:Y:S01]  /*21e0*/  UIADD3 UR26, UP1, UPT, UR24, 0x2, URZ ;  /* 0x00000002181a7890 */ /* 0x000fe2000ff3e0ff */
[----:B------:R-:W-:Y:S01]  /*21f0*/  UMOV UR4, URZ ;  /* 0x000000ff00047c82 */ /* 0x000fe20008000000 */
[----:B------:R-:W-:Y:S01]  /*2200*/  UMOV UR5, URZ ;  /* 0x000000ff00057c82 */ /* 0x000fe20008000000 */
[----:B------:R-:W-:-:S02]  /*2210*/  UIADD3.X UR29, UPT, UPT, UR4, 0x40004040, URZ, UP0, !UPT ;  /* 0x40004040041d7890 */ /* 0x000fc400087fe4ff */
[----:B------:R-:W-:Y:S02]  /*2220*/  UIADD3 UR44, UP3, UPT, UR28, 0x2, URZ ;  /* 0x000000021c2c7890 */ /* 0x000fe4000ff7e0ff */
[----:B------:R-:W-:Y:S02]  /*2230*/  UIADD3.X UR27, UPT, UPT, UR5, 0x40004040, URZ, UP1, !UPT ;  /* 0x40004040051b7890 */ /* 0x000fe40008ffe4ff */
[----:B------:R-:W-:Y:S02]  /*2240*/  UIADD3 UR46, UP2, UPT, UR26, 0x2, URZ ;  /* 0x000000021a2e7890 */ /* 0x000fe4000ff5e0ff */
[----:B------:R-:W-:Y:S02]  /*2250*/  UIADD3 UR48, UP6, UPT, UR28, 0x4, URZ ;  /* 0x000000041c307890 */ /* 0x000fe4000ffde0ff */
[----:B------:R-:W-:Y:S02]  /*2260*/  UIADD3 UR50, UP5, UPT, UR26, 0x4, URZ ;  /* 0x000000041a327890 */ /* 0x000fe4000ffbe0ff */
[----:B------:R-:W-:-:S02]  /*2270*/  UIADD3 UR52, UP1, UPT, UR28, 0x3fe, URZ ;  /* 0x000003fe1c347890 */ /* 0x000fc4000ff3e0ff */
[----:B------:R-:W-:Y:S02]  /*2280*/  UIADD3 UR54, UP0, UPT, UR26, 0x1fe, URZ ;  /* 0x000001fe1a367890 */ /* 0x000fe4000ff1e0ff */
[----:B------:R-:W-:Y:S02]  /*2290*/  UIADD3.X UR45, UPT, UPT, UR29, URZ, URZ, UP3, !UPT ;  /* 0x000000ff1d2d7290 */ /* 0x000fe40009ffe4ff */
[----:B------:R-:W-:Y:S02]  /*22a0*/  UIADD3 UR56, UP4, UPT, UR28, 0x400, URZ ;  /* 0x000004001c387890 */ /* 0x000fe4000ff9e0ff */
[----:B------:R-:W-:Y:S02]  /*22b0*/  UIADD3 UR58, UP3, UPT, UR26, 0x200, URZ ;  /* 0x000002001a3a7890 */ /* 0x000fe4000ff7e0ff */
[----:B------:R-:W-:Y:S02]  /*22c0*/  UIADD3.X UR47, UPT, UPT, UR27, URZ, URZ, UP2, !UPT ;  /* 0x000000ff1b2f7290 */ /* 0x000fe400097fe4ff */
[----:B------:R-:W-:-:S02]  /*22d0*/  UIADD3.X UR49, UPT, UPT, UR29, URZ, URZ, UP6, !UPT ;  /* 0x000000ff1d317290 */ /* 0x000fc4000b7fe4ff */
[----:B------:R-:W-:Y:S02]  /*22e0*/  UIADD3 UR60, UP2, UPT, UR28, 0x402, URZ ;  /* 0x000004021c3c7890 */ /* 0x000fe4000ff5e0ff */
[----:B------:R-:W-:Y:S02]  /*22f0*/  UIADD3 UR62, UP6, UPT, UR26, 0x202, URZ ;  /* 0x000002021a3e7890 */ /* 0x000fe4000ffde0ff */
[----:B------:R-:W-:Y:S02]  /*2300*/  UIADD3.X UR51, UPT, UPT, UR27, URZ, URZ, UP5, !UPT ;  /* 0x000000ff1b337290 */ /* 0x000fe4000affe4ff */
[----:B------:R-:W-:Y:S02]  /*2310*/  UIADD3.X UR53, UPT, UPT, UR29, URZ, URZ, UP1, !UPT ;  /* 0x000000ff1d357290 */ /* 0x000fe40008ffe4ff */
[----:B------:R-:W-:Y:S02]  /*2320*/  UIADD3 UR4, UP5, UPT, UR28, 0x404, URZ ;  /* 0x000004041c047890 */ /* 0x000fe4000ffbe0ff */
[----:B------:R-:W-:-:S02]  /*2330*/  UIADD3 UR30, UP1, UPT, UR26, 0x204, URZ ;  /* 0x000002041a1e7890 */ /* 0x000fc4000ff3e0ff */
[----:B------:R-:W-:Y:S02]  /*2340*/  UIADD3.X UR55, UPT, UPT, UR27, URZ, URZ, UP0, !UPT ;  /* 0x000000ff1b377290 */ /* 0x000fe400087fe4ff */
[----:B------:R-:W-:Y:S02]  /*2350*/  UIADD3.X UR57, UPT, UPT, UR29, URZ, URZ, UP4, !UPT ;  /* 0x000000ff1d397290 */ /* 0x000fe4000a7fe4ff */
[----:B------:R-:W-:Y:S02]  /*2360*/  UIADD3.X UR59, UPT, UPT, UR27, URZ, URZ, UP3, !UPT ;  /* 0x000000ff1b3b7290 */ /* 0x000fe40009ffe4ff */
[----:B------:R-:W-:Y:S02]  /*2370*/  UIADD3.X UR61, UPT, UPT, UR29, URZ, URZ, UP2, !UPT ;  /* 0x000000ff1d3d7290 */ /* 0x000fe400097fe4ff */
[----:B------:R-:W-:Y:S01]  /*2380*/  UIADD3.X UR63, UPT, UPT, UR27, URZ, URZ, UP6, !UPT ;  /* 0x000000ff1b3f7290 */ /* 0x000fe2000b7fe4ff */
[----:B------:R-:W-:Y:S01]  /*2390*/  UMOV UR18, 0x0 ;  /* 0x0000000000127882 */ /* 0x000fe20000000000 */
[----:B------:R-:W-:Y:S01]  /*23a0*/  UMOV UR19, 0x8100490 ;  /* 0x0810049000137882 */ /* 0x000fe20000000000 */
[----:B------:R-:W-:Y:S01]  /*23b0*/  UMOV UR21, 0x40004040 ;  /* 0x4000404000157882 */ /* 0x000fe20000000000 */
[----:B------:R-:W-:Y:S01]  /*23c0*/  UMOV UR25, 0x40004040 ;  /* 0x4000404000197882 */ /* 0x000fe20000000000 */
[----:B------:R-:W-:Y:S01]  /*23d0*/  UIADD3.X UR5, UPT, UPT, UR29, URZ, URZ, UP5, !UPT ;  /* 0x000000ff1d057290 */ /* 0x000fe2000affe4ff */
[----:B------:R3:W-:Y:S01]  /*23e0*/  UTCHMMA gdesc[UR20], gdesc[UR24], tmem[UR12], tmem[UR18], idesc[UR19], UPT ;  /* 0x00ff1218140075ea */ /* 0x0007e2000b80000c */
[----:B------:R-:W-:Y:S01]  /*23f0*/  UIADD3.X UR31, UPT, UPT, UR27, URZ, URZ, UP1, !UPT ;  /* 0x000000ff1b1f7290 */ /* 0x000fe20008ffe4ff */
[----:B------:R-:W-:Y:S01]  /*2400*/  UMOV UR16, 0x0 ;  /* 0x0000000000107882 */ /* 0x000fe20000000000 */
[----:B------:R-:W-:Y:S01]  /*2410*/  UMOV UR17, 0x8100490 ;  /* 0x0810049000117882 */ /* 0x000fe20000000000 */
[----:B------:R-:W-:Y:S01]  /*2420*/  UMOV UR40, 0x0 ;  /* 0x0000000000287882 */ /* 0x000fe20000000000 */
[----:B------:R-:W-:Y:S01]  /*2430*/  UMOV UR41, 0x8100490 ;  /* 0x0810049000297882 */ /* 0x000fe20000000000 */
        /* <DEDUP_REMOVED lines=18> */
.L_x_60:
[----:B------:R-:W-:Y:S01]  /*2560*/  ELECT P0, URZ, PT ;  /* 0x0000000000ff782f */ /* 0x000fe20003800000 */
[----:B---3--:R-:W-:-:S03]  /*2570*/  UIADD3 UR4, UPT, UPT, UR42, 0x18010, URZ ;  /* 0x000180102a047890 */ /* 0x008fc6000fffe0ff */
[----:B------:R-:W-:Y:S01]  /*2580*/  ISETP.LT.U32.AND P0, PT, R68, 0x20, P0 ;  /* 0x000000204400780c */ /* 0x000fe20000701070 */
[----:B------:R-:W-:-:S12]  /*2590*/  UMOV UR5, URZ ;  /* 0x000000ff00057c82 */ /* 0x000fd80008000000 */
[----:B------:R-:W-:Y:S01]  /*25a0*/  VOTEU.ANY UP0, P0 ;  /* 0x0000000000ff7886 */ /* 0x000fe20000000100 */
[----:B------:R-:W-:-:S04]  /*25b0*/  VOTEU.ANY UP1, P0 ;  /* 0x0000000000ff7886 */ /* 0x000fc80000020100 */
[----:B------:R-:W-:Y:S02]  /*25c0*/  @UP0 UMOV UR4, UR4 ;  /* 0x0000000400040c82 */ /* 0x000fe40008000000 */
[----:B------:R3:W-:Y:S01]  /*25d0*/  @UP1 UTCBAR [UR4], URZ ;  /* 0x000000ff040013e9 */ /* 0x0007e200080000ff */
[----:B------:R-:W-:Y:S06]  /*25e0*/  BAR.SYNC.DEFER_BLOCKING 0x0 ;  /* 0x0000000000007b1d */ /* 0x000fec0000010000 */
[----:B------:R-:W4:Y:S02]  /*25f0*/  SYNCS.PHASECHK.TRANS64.TRYWAIT P0, [UR42+0x18010], R3 ;  /* 0x01801003ff0075a7 */ /* 0x000f24000800112a */
[----:B---34-:R-:W-:Y:S05]  /*2600*/  @!P0 BRA `(.L_x_61) ;  /* 0x0000000800388947 */ /* 0x018fea0003800000 */
.L_x_73:
[----:B------:R-:W-:Y:S02]  /*2610*/  UIADD3 UR13, UPT, UPT, UR13, 0x1, URZ ;  /* 0x000000010d0d7890 */ /* 0x000fe4000fffe0ff */
[----:B------:R-:W-:Y:S02]  /*2620*/  UIADD3 UR35, UPT, UPT, UR35, 0x80, URZ ;  /* 0x0000008023237890 */ /* 0x000fe4000fffe0ff */
[----:B------:R-:W-:-:S04]  /*2630*/  UISETP.NE.U32.AND UP0, UPT, UR13, 0x2, UPT ;  /* 0x000000020d00788c */ /* 0x000fc8000bf05070 */
[----:B------:R-:W-:Y:S02]  /*2640*/  USEL UR13, UR13, URZ, UP0 ;  /* 0x000000ff0d0d7287 */ /* 0x000fe40008000000 */
[----:B------:R-:W-:Y:S02]  /*2650*/  USEL UR4, URZ, 0x1, UP0 ;  /* 0x00000001ff047887 */ /* 0x000fe40008000000 */
[----:B--2---:R-:W-:-:S04]  /*2660*/  UISETP.GE.AND UP0, UPT, UR35, UR34, UPT ;  /* 0x000000222300728c */ /* 0x004fc8000bf06270 */
[----:B------:R-:W-:-:S05]  /*2670*/  LOP3.LUT R2, R2, UR4, RZ, 0x3c, !PT ;  /* 0x0000000402027c12 */ /* 0x000fca000f8e3cff */
[----:B------:R-:W-:Y:S05]  /*2680*/  BRA.U !UP0, `(.L_x_62) ;  /* 0xfffffff908387547 */ /* 0x000fea000b83ffff */
.L_x_55:
[----:B----4-:R-:W-:Y:S06]  /*2690*/  BAR.SYNC.DEFER_BLOCKING 0x0 ;  /* 0x0000000000007b1d */ /* 0x010fec0000010000 */
[----:B------:R-:W-:Y:S04]  /*26a0*/  BSSY.RECONVERGENT B5, `(.L_x_63) ;  /* 0x0000004000057945 */ /* 0x000fe80003800200 */
[----:B------:R-:W-:Y:S05]  /*26b0*/  @P3 BRA `(.L_x_64) ;  /* 0x0000000000083947 */ /* 0x000fea0003800000 */
[----:B------:R-:W2:Y:S02]  /*26c0*/  SYNCS.CCTL.IV [UR8+0x18000] ;  /* 0x01800000ff0079b1 */ /* 0x000ea40008000008 */
[----:B--2---:R-:W2:Y:S02]  /*26d0*/  SYNCS.CCTL.IV [UR8+0x18010] ;  /* 0x01801000ff0079b1 */ /* 0x004ea40008000008 */
.L_x_64:
[----:B------:R-:W-:Y:S05]  /*26e0*/  BSYNC.RECONVERGENT B5 ;  /* 0x0000000000057941 */ /* 0x000fea0003800200 */
.L_x_63:
[----:B--2---:R-:W-:Y:S06]  /*26f0*/  BAR.SYNC.DEFER_BLOCKING 0x0 ;  /* 0x0000000000007b1d */ /* 0x004fec0000010000 */
[----:B------:R-:W-:Y:S04]  /*2700*/  BSSY.RECONVERGENT B5, `(.L_x_65) ;  /* 0x0000004000057945 */ /* 0x000fe80003800200 */
[----:B------:R-:W-:Y:S05]  /*2710*/  @P3 BRA `(.L_x_66) ;  /* 0x0000000000083947 */ /* 0x000fea0003800000 */
[----:B------:R-:W2:Y:S02]  /*2720*/  SYNCS.CCTL.IV [UR8+0x18008] ;  /* 0x01800800ff0079b1 */ /* 0x000ea40008000008 */
[----:B--2---:R-:W2:Y:S02]  /*2730*/  SYNCS.CCTL.IV [UR8+0x18018] ;  /* 0x01801800ff0079b1 */ /* 0x004ea40008000008 */
.L_x_66:
[----:B------:R-:W-:Y:S05]  /*2740*/  BSYNC.RECONVERGENT B5 ;  /* 0x0000000000057941 */ /* 0x000fea0003800200 */
.L_x_65:
[----:B------:R-:W-:Y:S01]  /*2750*/  USHF.L.U32 UR9, UR9, 0x15, URZ ;  /* 0x0000001509097899 */ /* 0x000fe200080006ff */
[C---:B------:R-:W-:Y:S01]  /*2760*/  IMAD.SHL.U32 R2, R0.reuse, 0x80, RZ ;  /* 0x0000008000027824 */ /* 0x040fe200078e00ff */
[----:B------:R-:W-:Y:S01]  /*2770*/  ELECT P0, URZ, PT ;  /* 0x0000000000ff782f */ /* 0x000fe20003800000 */
[----:B------:R-:W-:Y:S01]  /*2780*/  IMAD.SHL.U32 R3, R0, 0x10, RZ ;  /* 0x0000001000037824 */ /* 0x000fe200078e00ff */
[----:B------:R-:W-:Y:S02]  /*2790*/  ULOP3.LUT UR9, UR9, 0x600000, URZ, 0xc0, !UPT ;  /* 0x0060000009097892 */ /* 0x000fe4000f8ec0ff */
[----:B------:R-:W-:Y:S01]  /*27a0*/  LOP3.LUT R0, R2, 0x3f80, RZ, 0xc0, !PT ;  /* 0x00003f8002007812 */ /* 0x000fe200078ec0ff */
[----:B------:R-:W-:Y:S01]  /*27b0*/  UMOV UR10, UR23 ;  /* 0x00000017000a7c82 */ /* 0x000fe20008000000 */
[----:B------:R-:W-:Y:S01]  /*27c0*/  UIADD3 UR9, UPT, UPT, UR12, UR9, URZ ;  /* 0x000000090c097290 */ /* 0x000fe2000fffe0ff */
[----:B------:R-:W-:Y:S02]  /*27d0*/  ISETP.LT.U32.AND P0, PT, R68, 0x20, P0 ;  /* 0x000000204400780c */ /* 0x000fe40000701070 */
[----:B------:R-:W-:-:S04]  /*27e0*/  LOP3.LUT R0, R0, 0x70, R3, 0xf8, !PT ;  /* 0x0000007000007812 */ /* 0x000fc800078ef803 */
[C---:B------:R-:W-:Y:S02]  /*27f0*/  LOP3.LUT R2, R0.reuse, 0x10, RZ, 0x3c, !PT ;  /* 0x0000001000027812 */ /* 0x040fe400078e3cff */
[----:B-----5:R-:W3:Y:S01]  /*2800*/  LDTM.x64 R4, tmem[UR9] ;  /* 0x00000009000479ee */ /* 0x020ee20008340000 */
[----:B------:R-:W-:Y:S01]  /*2810*/  LOP3.LUT R3, R0, 0x20, RZ, 0x3c, !PT ;  /* 0x0000002000037812 */ /* 0x000fe200078e3cff */
[----:B------:R-:W-:Y:S01]  /*2820*/  NOP ;  /* 0x0000000000007918 */ /* 0x000fe20000000000 */
[----:B------:R-:W-:Y:S02]  /*2830*/  UMOV UR9, UR7 ;  /* 0x0000000700097c82 */ /* 0x000fe40008000000 */
[----:B---3--:R-:W-:Y:S01]  /*2840*/  VOTEU.ANY UP1, P0 ;  /* 0x0000000000ff7886 */ /* 0x008fe20000020100 */
[----:B------:R-:W-:Y:S01]  /*2850*/  VOTEU.ANY UP0, P0 ;  /* 0x0000000000ff7886 */ /* 0x000fe20000000100 */
[----:B------:R-:W-:Y:S02]  /*2860*/  F2FP.BF16.F32.PACK_AB R4, R5, R4 ;  /* 0x000000040504723e */ /* 0x000fe400000010ff */
[----:B------:R-:W-:-:S02]  /*2870*/  F2FP.BF16.F32.PACK_AB R5, R7, R6 ;  /* 0x000000060705723e */ /* 0x000fc400000010ff */
[----:B------:R-:W-:Y:S02]  /*2880*/  F2FP.BF16.F32.PACK_AB R12, R13, R12 ;  /* 0x0000000c0d0c723e */ /* 0x000fe400000010ff */
[----:B------:R-:W-:Y:S02]  /*2890*/  F2FP.BF16.F32.PACK_AB R6, R9, R8 ;  /* 0x000000080906723e */ /* 0x000fe400000010ff */
[----:B------:R-:W-:Y:S02]  /*28a0*/  F2FP.BF16.F32.PACK_AB R7, R11, R10 ;  /* 0x0000000a0b07723e */ /* 0x000fe400000010ff */
[----:B------:R-:W-:Y:S02]  /*28b0*/  F2FP.BF16.F32.PACK_AB R13, R15, R14 ;  /* 0x0000000e0f0d723e */ /* 0x000fe400000010ff */
[----:B------:R-:W-:Y:S01]  /*28c0*/  F2FP.BF16.F32.PACK_AB R20, R21, R20 ;  /* 0x000000141514723e */ /* 0x000fe200000010ff */
[----:B--2---:R2:W-:Y:S01]  /*28d0*/  STS.128 [R0+UR8], R4 ;  /* 0x0000000400007988 */ /* 0x0045e20008000c08 */
[----:B------:R-:W-:-:S02]  /*28e0*/  F2FP.BF16.F32.PACK_AB R14, R17, R16 ;  /* 0x00000010110e723e */ /* 0x000fc400000010ff */
[----:B------:R-:W-:Y:S02]  /*28f0*/  F2FP.BF16.F32.PACK_AB R15, R19, R18 ;  /* 0x00000012130f723e */ /* 0x000fe400000010ff */
[----:B------:R-:W-:Y:S02]  /*2900*/  F2FP.BF16.F32.PACK_AB R21, R23, R22 ;  /* 0x000000161715723e */ /* 0x000fe400000010ff */
[----:B------:R-:W-:Y:S01]  /*2910*/  F2FP.BF16.F32.PACK_AB R28, R29, R28 ;  /* 0x0000001c1d1c723e */ /* 0x000fe200000010ff */
[----:B------:R2:W-:Y:S01]  /*2920*/  STS.128 [R2+UR8], R12 ;  /* 0x0000000c02007988 */ /* 0x0005e20008000c08 */
[----:B------:R-:W-:Y:S02]  /*2930*/  F2FP.BF16.F32.PACK_AB R22, R25, R24 ;  /* 0x000000181916723e */ /* 0x000fe400000010ff */
[----:B------:R-:W-:Y:S02]  /*2940*/  F2FP.BF16.F32.PACK_AB R23, R27, R26 ;  /* 0x0000001a1b17723e */ /* 0x000fe400000010ff */
[----:B------:R-:W-:-:S02]  /*2950*/  F2FP.BF16.F32.PACK_AB R29, R31, R30 ;  /* 0x0000001e1f1d723e */ /* 0x000fc400000010ff */
[----:B------:R-:W-:Y:S01]  /*2960*/  F2FP.BF16.F32.PACK_AB R36, R37, R36 ;  /* 0x000000242524723e */ /* 0x000fe200000010ff */
[----:B------:R2:W-:Y:S01]  /*2970*/  STS.128 [R3+UR8], R20 ;  /* 0x0000001403007988 */ /* 0x0005e20008000c08 */
[----:B------:R-:W-:Y:S02]  /*2980*/  F2FP.BF16.F32.PACK_AB R30, R33, R32 ;  /* 0x00000020211e723e */ /* 0x000fe400000010ff */
[----:B------:R-:W-:Y:S02]  /*2990*/  F2FP.BF16.F32.PACK_AB R31, R35, R34 ;  /* 0x00000022231f723e */ /* 0x000fe400000010ff */
[----:B------:R-:W-:Y:S02]  /*29a0*/  F2FP.BF16.F32.PACK_AB R37, R39, R38 ;  /* 0x000000262725723e */ /* 0x000fe400000010ff */
[----:B------:R-:W-:Y:S02]  /*29b0*/  F2FP.BF16.F32.PACK_AB R44, R45, R44 ;  /* 0x0000002c2d2c723e */ /* 0x000fe400000010ff */
[----:B------:R-:W-:-:S02]  /*29c0*/  LOP3.LUT R8, R0, 0x30, RZ, 0x3c, !PT ;  /* 0x0000003000087812 */ /* 0x000fc400078e3cff */
[----:B------:R-:W-:Y:S02]  /*29d0*/  F2FP.BF16.F32.PACK_AB R38, R41, R40 ;  /* 0x000000282926723e */ /* 0x000fe400000010ff */
[----:B------:R-:W-:Y:S01]  /*29e0*/  F2FP.BF16.F32.PACK_AB R39, R43, R42 ;  /* 0x0000002a2b27723e */ /* 0x000fe200000010ff */
[----:B------:R2:W-:Y:S01]  /*29f0*/  STS.128 [R8+UR8], R28 ;  /* 0x0000001c08007988 */ /* 0x0005e20008000c08 */
[----:B------:R-:W-:Y:S02]  /*2a00*/  F2FP.BF16.F32.PACK_AB R45, R47, R46 ;  /* 0x0000002e2f2d723e */ /* 0x000fe400000010ff */
[----:B------:R-:W-:Y:S02]  /*2a10*/  F2FP.BF16.F32.PACK_AB R52, R53, R52 ;  /* 0x000000343534723e */ /* 0x000fe400000010ff */
[----:B------:R-:W-:Y:S02]  /*2a20*/  LOP3.LUT R9, R0, 0x40, RZ, 0x3c, !PT ;  /* 0x0000004000097812 */ /* 0x000fe400078e3cff */
[----:B------:R-:W-:-:S02]  /*2a30*/  F2FP.BF16.F32.PACK_AB R46, R49, R48 ;  /* 0x00000030312e723e */ /* 0x000fc400000010ff */
[----:B------:R-:W-:Y:S01]  /*2a40*/  F2FP.BF16.F32.PACK_AB R47, R51, R50 ;  /* 0x00000032332f723e */ /* 0x000fe200000010ff */
[----:B------:R2:W-:Y:S01]  /*2a50*/  STS.128 [R9+UR8], R36 ;  /* 0x0000002409007988 */ /* 0x0005e20008000c08 */
[----:B------:R-:W-:Y:S02]  /*2a60*/  F2FP.BF16.F32.PACK_AB R53, R55, R54 ;  /* 0x000000363735723e */ /* 0x000fe400000010ff */
[----:B------:R-:W-:Y:S02]  /*2a70*/  F2FP.BF16.F32.PACK_AB R60, R61, R60 ;  /* 0x0000003c3d3c723e */ /* 0x000fe400000010ff */
[----:B------:R-:W-:Y:S02]  /*2a80*/  LOP3.LUT R10, R0, 0x50, RZ, 0x3c, !PT ;  /* 0x00000050000a7812 */ /* 0x000fe400078e3cff */
[----:B------:R-:W-:Y:S02]  /*2a90*/  F2FP.BF16.F32.PACK_AB R54, R57, R56 ;  /* 0x000000383936723e */ /* 0x000fe400000010ff */
[----:B------:R-:W-:Y:S01]  /*2aa0*/  F2FP.BF16.F32.PACK_AB R55, R59, R58 ;  /* 0x0000003a3b37723e */ /* 0x000fe200000010ff */
[----:B------:R2:W-:Y:S01]  /*2ab0*/  STS.128 [R10+UR8], R44 ;  /* 0x0000002c0a007988 */ /* 0x0005e20008000c08 */
[----:B------:R-:W-:-:S02]  /*2ac0*/  F2FP.BF16.F32.PACK_AB R61, R63, R62 ;  /* 0x0000003e3f3d723e */ /* 0x000fc400000010ff */
[C---:B------:R-:W-:Y:S02]  /*2ad0*/  LOP3.LUT R11, R0.reuse, 0x60, RZ, 0x3c, !PT ;  /* 0x00000060000b7812 */ /* 0x040fe400078e3cff */
[----:B------:R-:W-:Y:S02]  /*2ae0*/  F2FP.BF16.F32.PACK_AB R62, R65, R64 ;  /* 0x00000040413e723e */ /* 0x000fe400000010ff */
[----:B------:R-:W-:Y:S01]  /*2af0*/  F2FP.BF16.F32.PACK_AB R63, R67, R66 ;  /* 0x00000042433f723e */ /* 0x000fe200000010ff */
[----:B------:R2:W-:Y:S01]  /*2b00*/  STS.128 [R11+UR8], R52 ;  /* 0x000000340b007988 */ /* 0x0005e20008000c08 */
[----:B------:R-:W-:-:S05]  /*2b10*/  LOP3.LUT R16, R0, 0x70, RZ, 0x3c, !PT ;  /* 0x0000007000107812 */ /* 0x000fca00078e3cff */
[----:B------:R2:W-:Y:S01]  /*2b20*/  STS.128 [R16+UR8], R60 ;  /* 0x0000003c10007988 */ /* 0x0005e20008000c08 */
[----:B------:R3:W-:Y:S06]  /*2b30*/  MEMBAR.ALL.CTA ;  /* 0x0000000000007992 */ /* 0x0007ec0000008000 */
[----:B---3--:R-:W3:Y:S02]  /*2b40*/  FENCE.VIEW.ASYNC.S ;  /* 0x00000000000073c6 */ /* 0x008ee40000000000 */
[----:B---3--:R-:W-:Y:S06]  /*2b50*/  BAR.SYNC.DEFER_BLOCKING 0x0 ;  /* 0x0000000000007b1d */ /* 0x008fec0000010000 */
[----:B------:R2:W-:Y:S01]  /*2b60*/  @UP1 UTMASTG.2D [UR8], [UR14] ;  /* 0x000000080e0013b5 */ /* 0x0005e20008008000 */
[----:B------:R0:W-:Y:S01]  /*2b70*/  UTMACMDFLUSH ;  /* 0x00000000000079b7 */ /* 0x0001e20000000000 */
[----:B------:R-:W-:-:S04]  /*2b80*/  DEPBAR.LE SB0, 0x0 ;  /* 0x000080000000791a */ /* 0x000fc80000000000 */
[----:B------:R-:W-:Y:S08]  /*2b90*/  BAR.SYNC.DEFER_BLOCKING 0x0 ;  /* 0x0000000000007b1d */ /* 0x000ff00000010000 */
[----:B------:R-:W-:Y:S06]  /*2ba0*/  BAR.SYNC.DEFER_BLOCKING 0x0 ;  /* 0x0000000000007b1d */ /* 0x000fec0000010000 */
[----:B--2---:R-:W-:Y:S05]  /*2bb0*/  @P2 BRA `(.L_x_67) ;  /* 0x0000000000a02947 */ /* 0x004fea0003800000 */
[----:B------:R-:W2:Y:S01]  /*2bc0*/  S2UR UR5, SR_CgaCtaId ;  /* 0x00000000000579c3 */ /* 0x000ea20000008800 */
[----:B------:R-:W-:Y:S01]  /*2bd0*/  NOP ;  /* 0x0000000000007918 */ /* 0x000fe20000000000 */
[----:B------:R-:W-:Y:S01]  /*2be0*/  UMOV UR4, 0x50 ;  /* 0x0000005000047882 */ /* 0x000fe20000000000 */
[----:B------:R-:W-:Y:S02]  /*2bf0*/  IMAD.U32 R0, RZ, RZ, UR12 ;  /* 0x0000000cff007e24 */ /* 0x000fe4000f8e00ff */
[----:B------:R-:W-:Y:S02]  /*2c00*/  IMAD.MOV.U32 R3, RZ, RZ, 0x3 ;  /* 0x00000003ff037424 */ /* 0x000fe400078e00ff */
[----:B------:R-:W-:Y:S01]  /*2c10*/  IMAD.MOV.U32 R7, RZ, RZ, 0x1 ;  /* 0x00000001ff077424 */ /* 0x000fe200078e00ff */
[----:B------:R-:W-:-:S04]  /*2c20*/  LOP3.LUT R0, R0, 0xffff, RZ, 0xc0, !PT ;  /* 0x0000ffff00007812 */ /* 0x000fc800078ec0ff */
[----:B------:R-:W-:-:S05]  /*2c30*/  SHF.R.U32.HI R0, RZ, 0x5, R0 ;  /* 0x00000005ff007819 */ /* 0x000fca0000011600 */
[----:B------:R-:W-:Y:S01]  /*2c40*/  VIADD R2, R0, 0x10 ;  /* 0x0000001000027836 */ /* 0x000fe20000000000 */
[----:B------:R-:W-:Y:S01]  /*2c50*/  SHF.L.U32 R0, R3, R0, RZ ;  /* 0x0000000003007219 */ /* 0x000fe200000006ff */
[----:B--2---:R-:W-:-:S03]  /*2c60*/  ULEA UR6, UR5, UR4, 0x18 ;  /* 0x0000000405067291 */ /* 0x004fc6000f8ec0ff */
[----:B------:R-:W-:-:S04]  /*2c70*/  SHF.L.U32 R3, R7, R2, RZ ;  /* 0x0000000207037219 */ /* 0x000fc800000006ff */
[----:B------:R-:W-:Y:S02]  /*2c80*/  LOP3.LUT R0, R3, R0, RZ, 0xfc, !PT ;  /* 0x0000000003007212 */ /* 0x000fe400078efcff */
[----:B------:R-:W2:Y:S02]  /*2c90*/  LDS R5, [UR6] ;  /* 0x00000006ff057984 */ /* 0x000ea40008000800 */
[C---:B------:R-:W-:Y:S02]  /*2ca0*/  LOP3.LUT R2, R0.reuse, 0xffff, RZ, 0xc0, !PT ;  /* 0x0000ffff00027812 */ /* 0x040fe400078ec0ff */
[----:B--2---:R-:W-:-:S04]  /*2cb0*/  LOP3.LUT R3, R0, 0xffff, R5, 0x80, !PT ;  /* 0x0000ffff00037812 */ /* 0x004fc800078e8005 */
[----:B------:R-:W-:-:S13]  /*2cc0*/  ISETP.NE.AND P0, PT, R3, R2, PT ;  /* 0x000000020300720c */ /* 0x000fda0003f05270 */
[----:B------:R-:W-:Y:S05]  /*2cd0*/  @P0 BRA `(.L_x_68) ;  /* 0x0000000000500947 */ /* 0x000fea0003800000 */
[----:B------:R-:W-:Y:S02]  /*2ce0*/  SHF.R.U32.HI R5, RZ, 0x10, R5 ;  /* 0x00000010ff057819 */ /* 0x000fe40000011605 */
[----:B------:R-:W-:-:S04]  /*2cf0*/  SHF.R.U32.HI R2, RZ, 0x10, R0 ;  /* 0x00000010ff027819 */ /* 0x000fc80000011600 */
[----:B------:R-:W-:-:S04]  /*2d00*/  LOP3.LUT R5, R5, R2, RZ, 0xc0, !PT ;  /* 0x0000000205057212 */ /* 0x000fc800078ec0ff */
[----:B------:R-:W-:-:S13]  /*2d10*/  ISETP.NE.AND P0, PT, R5, R2, PT ;  /* 0x000000020500720c */ /* 0x000fda0003f05270 */
[----:B------:R-:W-:Y:S05]  /*2d20*/  @P0 BRA `(.L_x_69) ;  /* 0x0000000000300947 */ /* 0x000fea0003800000 */
[----:B------:R-:W-:Y:S01]  /*2d30*/  R2UR UR4, R0 ;  /* 0x00000000000472ca */ /* 0x000fe200000e0000 */
[----:B------:R-:W-:Y:S01]  /*2d40*/  VOTEU.ANY UR5, UPT, PT ;  /* 0x0000000000057886 */ /* 0x000fe200038e0100 */
[----:B------:R-:W2:Y:S01]  /*2d50*/  S2R R0, SR_LANEID ;  /* 0x0000000000007919 */ /* 0x000ea20000000000 */
[----:B------:R-:W-:-:S10]  /*2d60*/  UFLO.U32 UR5, UR5 ;  /* 0x00000005000572bd */ /* 0x000fd400080e0000 */
[----:B------:R-:W-:-:S06]  /*2d70*/  ULOP3.LUT UR4, URZ, UR4, URZ, 0x33, !UPT ;  /* 0x00000004ff047292 */ /* 0x000fcc000f8e33ff */
[----:B------:R-:W-:-:S04]  /*2d80*/  IMAD.U32 R2, RZ, RZ, UR4 ;  /* 0x00000004ff027e24 */ /* 0x000fc8000f8e00ff */
[----:B------:R-:W3:Y:S02]  /*2d90*/  REDUX UR7, R2 ;  /* 0x00000000020773c4 */ /* 0x000ee40000000000 */
[----:B------:R4:W-:Y:S01]  /*2da0*/  UTCATOMSWS.AND URZ, UR4 ;  /* 0x0000000400ff79e3 */ /* 0x0009e20008000000 */
[----:B--2---:R-:W-:Y:S01]  /*2db0*/  ISETP.EQ.U32.AND P0, PT, R0, UR5, PT ;  /* 0x0000000500007c0c */ /* 0x004fe2000bf02070 */
[----:B---3--:R-:W-:-:S12]  /*2dc0*/  IMAD.U32 R0, RZ, RZ, UR7 ;  /* 0x00000007ff007e24 */ /* 0x008fd8000f8e00ff */
[----:B------:R4:W-:Y:S01]  /*2dd0*/  @P0 ATOMS.AND RZ, [UR6], R0 ;  /* 0x00000000ffff098c */ /* 0x0009e2000a800006 */
[----:B------:R-:W-:Y:S05]  /*2de0*/  BRA `(.L_x_67) ;  /* 0x0000000000147947 */ /* 0x000fea0003800000 */
.L_x_69:
[----:B------:R-:W-:-:S07]  /*2df0*/  MOV R2, 0x2e10 ;  /* 0x00002e1000027802 */ /* 0x000fce0000000f00 */
[----:B-1----:R-:W-:Y:S05]  /*2e00*/  CALL.REL.NOINC `($__internal_0_$__cuda_sm10x_tcgen05_guardrail_trap_col_being_dealloced_not_returned_by_alloc) ;  /* 0x0000000000447944 */ /* 0x002fea0003c00000 */
[----:B------:R-:W-:Y:S05]  /*2e10*/  BRA `(.L_x_67) ;  /* 0x0000000000087947 */ /* 0x000fea0003800000 */
.L_x_68:
[----:B------:R-:W-:-:S07]  /*2e20*/  MOV R2, 0x2e40 ;  /* 0x00002e4000027802 */ /* 0x000fce0000000f00 */
[----:B-1----:R-:W-:Y:S05]  /*2e30*/  CALL.REL.NOINC `($__internal_2_$__cuda_sm10x_tcgen05_guardrail_trap_unallocated_columns_being_dealloced) ;  /* 0x0000000000507944 */ /* 0x002fea0003c00000 */
.L_x_67:
[----:B------:R-:W-:Y:S01]  /*2e40*/  NOP ;  /* 0x0000000000007918 */ /* 0x000fe20000000000 */
[----:B----4-:R-:W-:Y:S05]  /*2e50*/  EXIT ;  /* 0x000000000000794d */ /* 0x010fea0003800000 */
.L_x_56:
[----:B------:R-:W2:Y:S02]  /*2e60*/  SYNCS.PHASECHK.TRANS64.TRYWAIT P0, [UR8+0x18000], RZ ;  /* 0x018000ffff0075a7 */ /* 0x000ea40008001108 */
[----:B--2---:R-:W-:Y:S05]  /*2e70*/  @!P0 BRA `(.L_x_56) ;  /* 0xfffffffc00f88947 */ /* 0x004fea000383ffff */
[----:B------:R-:W-:Y:S05]  /*2e80*/  BRA `(.L_x_70) ;  /* 0xffffffec00287947 */ /* 0x000fea000383ffff */
.L_x_58:
[----:B------:R-:W2:Y:S02]  /*2e90*/  SYNCS.PHASECHK.TRANS64.TRYWAIT P1, [UR8+0x18010], RZ ;  /* 0x018010ffff0075a7 */ /* 0x000ea40008021108 */
[----:B--2---:R-:W-:Y:S05]  /*2ea0*/  @!P1 BRA `(.L_x_58) ;  /* 0xfffffffc00f89947 */ /* 0x004fea000383ffff */
[----:B------:R-:W-:Y:S05]  /*2eb0*/  BRA `(.L_x_71) ;  /* 0xfffffff000187947 */ /* 0x000fea000383ffff */
.L_x_59:
[----:B------:R-:W3:Y:S02]  /*2ec0*/  SYNCS.PHASECHK.TRANS64.TRYWAIT P0, [UR42+0x18000], R3 ;  /* 0x01800003ff0075a7 */ /* 0x000ee4000800112a */
[----:B---3--:R-:W-:Y:S05]  /*2ed0*/  @!P0 BRA `(.L_x_59) ;  /* 0xfffffffc00f88947 */ /* 0x008fea000383ffff */
[----:B------:R-:W-:Y:S05]  /*2ee0*/  BRA `(.L_x_72) ;  /* 0xfffffff000a47947 */ /* 0x000fea000383ffff */
.L_x_61:
[----:B------:R-:W3:Y:S02]  /*2ef0*/  SYNCS.PHASECHK.TRANS64.TRYWAIT P0, [UR42+0x18010], R3 ;  /* 0x01801003ff0075a7 */ /* 0x000ee4000800112a */
[----:B---3--:R-:W-:Y:S05]  /*2f00*/  @!P0 BRA `(.L_x_61) ;  /* 0xfffffffc00f88947 */ /* 0x008fea000383ffff */
[----:B------:R-:W-:Y:S05]  /*2f10*/  BRA `(.L_x_73) ;  /* 0xfffffff400bc7947 */ /* 0x000fea000383ffff */
        .weak           $__internal_0_$__cuda_sm10x_tcgen05_guardrail_trap_col_being_dealloced_not_returned_by_alloc
        .type           $__internal_0_$__cuda_sm10x_tcgen05_guardrail_trap_col_being_dealloced_not_returned_by_alloc,@function
        .size           $__internal_0_$__cuda_sm10x_tcgen05_guardrail_trap_col_being_dealloced_not_returned_by_alloc,($__internal_1_$__cuda_sm10x_tcgen05_guardrail_trap_phase_invalid_during_alloc - $__internal_0_$__cuda_sm10x_tcgen05_guardrail_trap_col_being_dealloced_not_returned_by_alloc)
$__internal_0_$__cuda_sm10x_tcgen05_guardrail_trap_col_being_dealloced_not_returned_by_alloc:
[----:B------:R-:W-:Y:S05]  /*2f20*/  BPT.TRAP 0x1 ;  /* 0x000000040000795c */ /* 0x000fea0000300000 */
[----:B------:R-:W-:-:S04]  /*2f30*/  IMAD.MOV.U32 R3, RZ, RZ, 0x0 ;  /* 0x00000000ff037424 */ /* 0x000fc800078e00ff */
[----:B------:R-:W-:Y:S05]  /*2f40*/  RET.REL.NODEC R2 `(gluon_tcgen05) ;  /* 0xffffffd0022c7950 */ /* 0x000fea0003c3ffff */
        .weak           $__internal_1_$__cuda_sm10x_tcgen05_guardrail_trap_phase_invalid_during_alloc
        .type           $__internal_1_$__cuda_sm10x_tcgen05_guardrail_trap_phase_invalid_during_alloc,@function
        .size           $__internal_1_$__cuda_sm10x_tcgen05_guardrail_trap_phase_invalid_during_alloc,($__internal_2_$__cuda_sm10x_tcgen05_guardrail_trap_unallocated_columns_being_dealloced - $__internal_1_$__cuda_sm10x_tcgen05_guardrail_trap_phase_invalid_during_alloc)
$__internal_1_$__cuda_sm10x_tcgen05_guardrail_trap_phase_invalid_during_alloc:
[----:B------:R-:W-:Y:S05]  /*2f50*/  BPT.TRAP 0x1 ;  /* 0x000000040000795c */ /* 0x000fea0000300000 */
[----:B------:R-:W-:-:S04]  /*2f60*/  IMAD.MOV.U32 R3, RZ, RZ, 0x0 ;  /* 0x00000000ff037424 */ /* 0x000fc800078e00ff */
[----:B------:R-:W-:Y:S05]  /*2f70*/  RET.REL.NODEC R2 `(gluon_tcgen05) ;  /* 0xffffffd002207950 */ /* 0x000fea0003c3ffff */
        .weak           $__internal_2_$__cuda_sm10x_tcgen05_guardrail_trap_unallocated_columns_being_dealloced
        .type           $__internal_2_$__cuda_sm10x_tcgen05_guardrail_trap_unallocated_columns_being_dealloced,@function
        .size           $__internal_2_$__cuda_sm10x_tcgen05_guardrail_trap_unallocated_columns_being_dealloced,(.L_x_77 - $__internal_2_$__cuda_sm10x_tcgen05_guardrail_trap_unallocated_columns_being_dealloced)
$__internal_2_$__cuda_sm10x_tcgen05_guardrail_trap_unallocated_columns_being_dealloced:
[----:B------:R-:W-:Y:S05]  /*2f80*/  BPT.TRAP 0x1 ;  /* 0x000000040000795c */ /* 0x000fea0000300000 */
[----:B------:R-:W-:-:S04]  /*2f90*/  IMAD.MOV.U32 R3, RZ, RZ, 0x0 ;  /* 0x00000000ff037424 */ /* 0x000fc800078e00ff */
[----:B------:R-:W-:Y:S05]  /*2fa0*/  RET.REL.NODEC R2 `(gluon_tcgen05) ;  /* 0xffffffd002147950 */ /* 0x000fea0003c3ffff */
.L_x_74:
[----:B------:R-:W-:-:S00]  /*2fb0*/  BRA `(.L_x_74) ;  /* 0xfffffffc00fc7947 */ /* 0x000fc0000383ffff */
[----:B------:R-:W-:-:S00]  /*2fc0*/  NOP ;  /* 0x0000000000007918 */ /* 0x000fc00000000000 */
        /* <DEDUP_REMOVED lines=11> */
.L_x_77:


//--------------------- .nv.shared.gluon_tcgen05  --------------------------
	.section	.nv.shared.gluon_tcgen05,"aw",@nobits
	.sectionflags	@""
	.align	16
	.zero		1024


//--------------------- .nv.shared.reserved.0     --------------------------
	.section	.nv.shared.reserved.0,"aw",@nobits
	.align	8
	.weak		__nv_reservedSMEM_offset_0_alias
	.size		__nv_reservedSMEM_offset_0_alias, 0, 64
	.other		__nv_reservedSMEM_offset_0_alias,@"STO_CUDA_RESERVED_SHARED STV_DEFAULT"
__nv_reservedSMEM_offset_0_alias:
	.zero		0
.nv.shared.reserved.0:
	.zero		64
	.weak		__nv_reservedSMEM_allocation_phase
	.type		__nv_reservedSMEM_allocation_phase,@object
	.size		__nv_reservedSMEM_allocation_phase,(.L_0 - __nv_reservedSMEM_allocation_phase)
__nv_reservedSMEM_allocation_phase:
	.zero		1
.L_0:
	.zero		7
	.weak		__nv_reservedSMEM_devtool_atexit_pc
	.type		__nv_reservedSMEM_devtool_atexit_pc,@object
	.size		__nv_reservedSMEM_devtool_atexit_pc,(__nv_reservedSMEM_allocation_mask - __nv_reservedSMEM_devtool_atexit_pc)
__nv_reservedSMEM_devtool_atexit_pc:
	.zero		8
	.weak		__nv_reservedSMEM_allocation_mask
	.type		__nv_reservedSMEM_allocation_mask,@object
	.size		__nv_reservedSMEM_allocation_mask,(.L_2 - __nv_reservedSMEM_allocation_mask)
__nv_reservedSMEM_allocation_mask:
	.zero		4
.L_2:


//--------------------- .nv.constant0.gluon_tcgen05 --------------------------
	.section	.nv.constant0.gluon_tcgen05,"a",@progbits
	.sectionflags	@""
	.align	4
.nv.constant0.gluon_tcgen05:
	.zero		976


//--------------------- SYMBOLS --------------------------

	.type		.nv.reservedSmem.offset0,@object
	.size		.nv.reservedSmem.offset0,0x4
	.type		.nv.reservedSmem.cap,@object
	.size		.nv.reservedSmem.cap,0x4
